// auto-generated by cutlass_sweep.sparse_gemm — config: {"arch": "sm_90", "cluster_m": 2, "cluster_n": 1, "dtype": "bf16", "tile_k": 128, "tile_m": 256, "tile_n": 64}
#include "cutlass/cutlass.h"
#include "cutlass/gemm/collective/collective_builder.hpp"
#include "cutlass/gemm/device/gemm_universal_adapter.h"
#include "cutlass/gemm/kernel/gemm_universal.hpp"
#include "cutlass/epilogue/collective/collective_builder.hpp"

using Elem = cutlass::bfloat16_t;
using Acc  = float;
using TileShape    = cute::Shape<cute::_256, cute::_64, cute::_128>;
using ClusterShape = cute::Shape<cute::_2, cute::_1, cute::_1>;

using CollectiveEpilogue = typename cutlass::epilogue::collective::CollectiveBuilder<
    cutlass::arch::Sm90, cutlass::arch::OpClassSparseTensorOp,
    TileShape, ClusterShape,
    cutlass::epilogue::collective::EpilogueTileAuto,
    Acc, Acc,
    Acc, cutlass::layout::ColumnMajor, 128 / cutlass::sizeof_bits<Acc>::value,
    Acc, cutlass::layout::ColumnMajor, 128 / cutlass::sizeof_bits<Acc>::value,
    cutlass::epilogue::collective::EpilogueScheduleAuto
  >::CollectiveOp;

using CollectiveMainloop = typename cutlass::gemm::collective::CollectiveBuilder<
    cutlass::arch::Sm90, cutlass::arch::OpClassSparseTensorOp,
    Elem, cutlass::layout::RowMajor, 128 / cutlass::sizeof_bits<Elem>::value,
    Elem, cutlass::layout::ColumnMajor, 128 / cutlass::sizeof_bits<Elem>::value,
    Acc,
    TileShape, ClusterShape,
    cutlass::gemm::collective::StageCountAutoCarveout<static_cast<int>(sizeof(typename CollectiveEpilogue::SharedStorage))>,
    cutlass::gemm::collective::KernelScheduleAuto
  >::CollectiveOp;

using GemmKernel = cutlass::gemm::kernel::GemmUniversal<
    cute::Shape<int,int,int,int>,
    CollectiveMainloop,
    CollectiveEpilogue
>;
using Gemm = cutlass::gemm::device::GemmUniversalAdapter<GemmKernel>;

auto* _anchor = &cutlass::device_kernel<GemmKernel>;


// ===== COMPILED SASS (sm_90a) =====

	.target	sm_90a

	.elftype	@"ET_EXEC"


//--------------------- .note.nv.tkinfo           --------------------------
	.section	.note.nv.tkinfo,"",@"SHT_NOTE"
	.sectionflags	@"SHF_NOTE_NV_TKINFO"
	.tkinfo
        /*0018*/ 	.word	0x00000002
        /*0030*/ 	.string	""
        /*0030*/ 	.string	"ptxas"
        /*0030*/ 	.string	"Cuda compilation tools, release 13.0, V13.0.88"
        /*0030*/ 	.string	"Build cuda_13.0.r13.0/compiler.36424714_0"
        /*0030*/ 	.string	"-arch sm_90a -m 64 "



//--------------------- .note.nv.cuinfo           --------------------------
	.section	.note.nv.cuinfo,"",@"SHT_NOTE"
	.sectionflags	@"SHF_NOTE_NV_CUINFO"
        /*0018*/ 	.short	0x0002
        /*001a*/ 	.short	0x005a
        /*001c*/ 	.short	0x0082
	.zero		2


//--------------------- .nv.info                  --------------------------
	.section	.nv.info,"",@"SHT_CUDA_INFO"
	.align	4


	//----- nvinfo : EIATTR_REGCOUNT
	.align		4
        /*0000*/ 	.byte	0x04, 0x2f
        /*0002*/ 	.short	(.L_12 - .L_11)
	.align		4
.L_11:
        /*0004*/ 	.word	index@(_ZN7cutlass13device_kernelINS_4gemm6kernel13GemmUniversalIN4cute5tupleIJiiiiEEENS1_10collective13CollectiveMmaINS1_40MainloopSm90TmaGmmaWarpSpecializedSparseILi4ENS5_IJNS4_1CILi2EEENSA_ILi1EEESC_EEENS1_35KernelTmaWarpSpecializedCooperativeEEENS5_IJNSA_ILi256EEENSA_ILi64EEENSA_ILi128EEEEEENS_10bfloat16_tENS5_IJNS4_6LayoutINS5_IJiNS5_IJSB_iEEEiEEENS5_IJlNS5_IJSC_SB_EEElEEEEENSL_INS5_IJNS5_IJNS5_IJNSA_ILi8EEESB_NSA_ILi4EEEEEEiEEENS5_IJNS5_IJNSA_ILi16EEESB_SS_EEEiEEEiEEENS5_IJNS5_IJNS5_IJSI_SV_NSA_ILi2048EEEEEENSA_ILi8192EEEEEENS5_IJNS5_IJSC_NSA_ILi1024EEENSA_ILi32EEEEEElEEElEEEEEEEESK_NS5_IJlSC_lEEENS4_8TiledMMAINS4_8MMA_AtomIJNS4_4SM904GMMA6SPARSE28GMMA_64x64x32_F32BF16BF16_SSILNS1E_5MajorE0ELS1H_0ELNS1E_7ScaleInE1ELS1I_1ELNS1E_9SparseSelE0EEEEEENSL_ISD_NS5_IJSC_NSA_ILi0EEES1M_EEEEENS5_IJNS4_10UnderscoreES1P_S1P_EEEEENS4_13SM90_TMA_LOADENS4_14ComposedLayoutINS4_7SwizzleILi3ELi4ELi3EEENS4_25smem_sparse_ptr_flag_bitsILi2ELi16EEENSL_INS5_IJNS5_IJSC_SR_EEENS5_IJSB_SH_EEEEEENS5_IJNS5_IJS1M_SI_EEESO_EEEEEEEvNS4_8identityENS4_23SM90_TMA_LOAD_MULTICASTENS1T_IS1V_NS4_18smem_ptr_flag_bitsILi16EEENSL_INS5_IJSR_SH_EEENS5_IJSH_SC_EEEEEEEvS25_EENS_8epilogue10collective6detail29Sm90TmaWarpSpecializedAdapterINS2F_15DefaultEpilogueIfNS5_IJSC_llEEES2J_NS2E_6thread17LinearCombinationIfLi1EffLNS2K_9ScaleType4KindE0ELNS_15FloatRoundStyleE2EfEENS1_15EpilogueDefaultEEEEEvvEEEEvNT_6ParamsE)
        /*0008*/ 	.word	0x000000a8


	//----- nvinfo : EIATTR_FRAME_SIZE
	.align		4
.L_12:
        /*000c*/ 	.byte	0x04, 0x11
        /*000e*/ 	.short	(.L_14 - .L_13)
	.align		4
.L_13:
        /*0010*/ 	.word	index@(_ZN7cutlass13device_kernelINS_4gemm6kernel13GemmUniversalIN4cute5tupleIJiiiiEEENS1_10collective13CollectiveMmaINS1_40MainloopSm90TmaGmmaWarpSpecializedSparseILi4ENS5_IJNS4_1CILi2EEENSA_ILi1EEESC_EEENS1_35KernelTmaWarpSpecializedCooperativeEEENS5_IJNSA_ILi256EEENSA_ILi64EEENSA_ILi128EEEEEENS_10bfloat16_tENS5_IJNS4_6LayoutINS5_IJiNS5_IJSB_iEEEiEEENS5_IJlNS5_IJSC_SB_EEElEEEEENSL_INS5_IJNS5_IJNS5_IJNSA_ILi8EEESB_NSA_ILi4EEEEEEiEEENS5_IJNS5_IJNSA_ILi16EEESB_SS_EEEiEEEiEEENS5_IJNS5_IJNS5_IJSI_SV_NSA_ILi2048EEEEEENSA_ILi8192EEEEEENS5_IJNS5_IJSC_NSA_ILi1024EEENSA_ILi32EEEEEElEEElEEEEEEEESK_NS5_IJlSC_lEEENS4_8TiledMMAINS4_8MMA_AtomIJNS4_4SM904GMMA6SPARSE28GMMA_64x64x32_F32BF16BF16_SSILNS1E_5MajorE0ELS1H_0ELNS1E_7ScaleInE1ELS1I_1ELNS1E_9SparseSelE0EEEEEENSL_ISD_NS5_IJSC_NSA_ILi0EEES1M_EEEEENS5_IJNS4_10UnderscoreES1P_S1P_EEEEENS4_13SM90_TMA_LOADENS4_14ComposedLayoutINS4_7SwizzleILi3ELi4ELi3EEENS4_25smem_sparse_ptr_flag_bitsILi2ELi16EEENSL_INS5_IJNS5_IJSC_SR_EEENS5_IJSB_SH_EEEEEENS5_IJNS5_IJS1M_SI_EEESO_EEEEEEEvNS4_8identityENS4_23SM90_TMA_LOAD_MULTICASTENS1T_IS1V_NS4_18smem_ptr_flag_bitsILi16EEENSL_INS5_IJSR_SH_EEENS5_IJSH_SC_EEEEEEEvS25_EENS_8epilogue10collective6detail29Sm90TmaWarpSpecializedAdapterINS2F_15DefaultEpilogueIfNS5_IJSC_llEEES2J_NS2E_6thread17LinearCombinationIfLi1EffLNS2K_9ScaleType4KindE0ELNS_15FloatRoundStyleE2EfEENS1_15EpilogueDefaultEEEEEvvEEEEvNT_6ParamsE)
        /*0014*/ 	.word	0x00000000


	//----- nvinfo : EIATTR_MIN_STACK_SIZE
	.align		4
.L_14:
        /*0018*/ 	.byte	0x04, 0x12
        /*001a*/ 	.short	(.L_16 - .L_15)
	.align		4
.L_15:
        /*001c*/ 	.word	index@(_ZN7cutlass13device_kernelINS_4gemm6kernel13GemmUniversalIN4cute5tupleIJiiiiEEENS1_10collective13CollectiveMmaINS1_40MainloopSm90TmaGmmaWarpSpecializedSparseILi4ENS5_IJNS4_1CILi2EEENSA_ILi1EEESC_EEENS1_35KernelTmaWarpSpecializedCooperativeEEENS5_IJNSA_ILi256EEENSA_ILi64EEENSA_ILi128EEEEEENS_10bfloat16_tENS5_IJNS4_6LayoutINS5_IJiNS5_IJSB_iEEEiEEENS5_IJlNS5_IJSC_SB_EEElEEEEENSL_INS5_IJNS5_IJNS5_IJNSA_ILi8EEESB_NSA_ILi4EEEEEEiEEENS5_IJNS5_IJNSA_ILi16EEESB_SS_EEEiEEEiEEENS5_IJNS5_IJNS5_IJSI_SV_NSA_ILi2048EEEEEENSA_ILi8192EEEEEENS5_IJNS5_IJSC_NSA_ILi1024EEENSA_ILi32EEEEEElEEElEEEEEEEESK_NS5_IJlSC_lEEENS4_8TiledMMAINS4_8MMA_AtomIJNS4_4SM904GMMA6SPARSE28GMMA_64x64x32_F32BF16BF16_SSILNS1E_5MajorE0ELS1H_0ELNS1E_7ScaleInE1ELS1I_1ELNS1E_9SparseSelE0EEEEEENSL_ISD_NS5_IJSC_NSA_ILi0EEES1M_EEEEENS5_IJNS4_10UnderscoreES1P_S1P_EEEEENS4_13SM90_TMA_LOADENS4_14ComposedLayoutINS4_7SwizzleILi3ELi4ELi3EEENS4_25smem_sparse_ptr_flag_bitsILi2ELi16EEENSL_INS5_IJNS5_IJSC_SR_EEENS5_IJSB_SH_EEEEEENS5_IJNS5_IJS1M_SI_EEESO_EEEEEEEvNS4_8identityENS4_23SM90_TMA_LOAD_MULTICASTENS1T_IS1V_NS4_18smem_ptr_flag_bitsILi16EEENSL_INS5_IJSR_SH_EEENS5_IJSH_SC_EEEEEEEvS25_EENS_8epilogue10collective6detail29Sm90TmaWarpSpecializedAdapterINS2F_15DefaultEpilogueIfNS5_IJSC_llEEES2J_NS2E_6thread17LinearCombinationIfLi1EffLNS2K_9ScaleType4KindE0ELNS_15FloatRoundStyleE2EfEENS1_15EpilogueDefaultEEEEEvvEEEEvNT_6ParamsE)
        /*0020*/ 	.word	0x00000000
.L_16:


//--------------------- .nv.compat                --------------------------
	.section	.nv.compat,"",@"SHT_CUDA_COMPAT_INFO"
	.align	4
        /*0000*/ 	.byte	0x02, 0x09, 0x01, 0x00, 0x02, 0x02, 0x04, 0x00, 0x02, 0x05, 0x05, 0x00, 0x03, 0x07, 0x01, 0x01
        /*0010*/ 	.byte	0x02, 0x03, 0x01, 0x00, 0x02, 0x06, 0x01, 0x00, 0x04, 0x0b, 0x08, 0x00, 0x00, 0x00, 0x00, 0x00
        /*0020*/ 	.byte	0x00, 0x00, 0x00, 0x00


//--------------------- .nv.info._ZN7cutlass13device_kernelINS_4gemm6kernel13GemmUniversalIN4cute5tupleIJiiiiEEENS1_10collective13CollectiveMmaINS1_40MainloopSm90TmaGmmaWarpSpecializedSparseILi4ENS5_IJNS4_1CILi2EEENSA_ILi1EEESC_EEENS1_35KernelTmaWarpSpecializedCooperativeEEENS5_IJNSA_ILi256EEENSA_ILi64EEENSA_ILi128EEEEEENS_10bfloat16_tENS5_IJNS4_6LayoutINS5_IJiNS5_IJSB_iEEEiEEENS5_IJlNS5_IJSC_SB_EEElEEEEENSL_INS5_IJNS5_IJNS5_IJNSA_ILi8EEESB_NSA_ILi4EEEEEEiEEENS5_IJNS5_IJNSA_ILi16EEESB_SS_EEEiEEEiEEENS5_IJNS5_IJNS5_IJSI_SV_NSA_ILi2048EEEEEENSA_ILi8192EEEEEENS5_IJNS5_IJSC_NSA_ILi1024EEENSA_ILi32EEEEEElEEElEEEEEEEESK_NS5_IJlSC_lEEENS4_8TiledMMAINS4_8MMA_AtomIJNS4_4SM904GMMA6SPARSE28GMMA_64x64x32_F32BF16BF16_SSILNS1E_5MajorE0ELS1H_0ELNS1E_7ScaleInE1ELS1I_1ELNS1E_9SparseSelE0EEEEEENSL_ISD_NS5_IJSC_NSA_ILi0EEES1M_EEEEENS5_IJNS4_10UnderscoreES1P_S1P_EEEEENS4_13SM90_TMA_LOADENS4_14ComposedLayoutINS4_7SwizzleILi3ELi4ELi3EEENS4_25smem_sparse_ptr_flag_bitsILi2ELi16EEENSL_INS5_IJNS5_IJSC_SR_EEENS5_IJSB_SH_EEEEEENS5_IJNS5_IJS1M_SI_EEESO_EEEEEEEvNS4_8identityENS4_23SM90_TMA_LOAD_MULTICASTENS1T_IS1V_NS4_18smem_ptr_flag_bitsILi16EEENSL_INS5_IJSR_SH_EEENS5_IJSH_SC_EEEEEEEvS25_EENS_8epilogue10collective6detail29Sm90TmaWarpSpecializedAdapterINS2F_15DefaultEpilogueIfNS5_IJSC_llEEES2J_NS2E_6thread17LinearCombinationIfLi1EffLNS2K_9ScaleType4KindE0ELNS_15FloatRoundStyleE2EfEENS1_15EpilogueDefaultEEEEEvvEEEEvNT_6ParamsE --------------------------
	.section	.nv.info._ZN7cutlass13device_kernelINS_4gemm6kernel13GemmUniversalIN4cute5tupleIJiiiiEEENS1_10collective13CollectiveMmaINS1_40MainloopSm90TmaGmmaWarpSpecializedSparseILi4ENS5_IJNS4_1CILi2EEENSA_ILi1EEESC_EEENS1_35KernelTmaWarpSpecializedCooperativeEEENS5_IJNSA_ILi256EEENSA_ILi64EEENSA_ILi128EEEEEENS_10bfloat16_tENS5_IJNS4_6LayoutINS5_IJiNS5_IJSB_iEEEiEEENS5_IJlNS5_IJSC_SB_EEElEEEEENSL_INS5_IJNS5_IJNS5_IJNSA_ILi8EEESB_NSA_ILi4EEEEEEiEEENS5_IJNS5_IJNSA_ILi16EEESB_SS_EEEiEEEiEEENS5_IJNS5_IJNS5_IJSI_SV_NSA_ILi2048EEEEEENSA_ILi8192EEEEEENS5_IJNS5_IJSC_NSA_ILi1024EEENSA_ILi32EEEEEElEEElEEEEEEEESK_NS5_IJlSC_lEEENS4_8TiledMMAINS4_8MMA_AtomIJNS4_4SM904GMMA6SPARSE28GMMA_64x64x32_F32BF16BF16_SSILNS1E_5MajorE0ELS1H_0ELNS1E_7ScaleInE1ELS1I_1ELNS1E_9SparseSelE0EEEEEENSL_ISD_NS5_IJSC_NSA_ILi0EEES1M_EEEEENS5_IJNS4_10UnderscoreES1P_S1P_EEEEENS4_13SM90_TMA_LOADENS4_14ComposedLayoutINS4_7SwizzleILi3ELi4ELi3EEENS4_25smem_sparse_ptr_flag_bitsILi2ELi16EEENSL_INS5_IJNS5_IJSC_SR_EEENS5_IJSB_SH_EEEEEENS5_IJNS5_IJS1M_SI_EEESO_EEEEEEEvNS4_8identityENS4_23SM90_TMA_LOAD_MULTICASTENS1T_IS1V_NS4_18smem_ptr_flag_bitsILi16EEENSL_INS5_IJSR_SH_EEENS5_IJSH_SC_EEEEEEEvS25_EENS_8epilogue10collective6detail29Sm90TmaWarpSpecializedAdapterINS2F_15DefaultEpilogueIfNS5_IJSC_llEEES2J_NS2E_6thread17LinearCombinationIfLi1EffLNS2K_9ScaleType4KindE0ELNS_15FloatRoundStyleE2EfEENS1_15EpilogueDefaultEEEEEvvEEEEvNT_6ParamsE,"",@"SHT_CUDA_INFO"
	.sectionflags	@""
	.align	4


	//----- nvinfo : EIATTR_CUDA_API_VERSION
	.align		4
        /*0000*/ 	.byte	0x04, 0x37
        /*0002*/ 	.short	(.L_18 - .L_17)
.L_17:
        /*0004*/ 	.word	0x00000082


	//----- nvinfo : EIATTR_KPARAM_INFO
	.align		4
.L_18:
        /*0008*/ 	.byte	0x04, 0x17
        /*000a*/ 	.short	(.L_20 - .L_19)
.L_19:
        /*000c*/ 	.word	0x00000000
        /*0010*/ 	.short	0x0000
        /*0012*/ 	.short	0x0070
        /*0014*/ 	.byte	0x00, 0xf0, 0x01, 0x14


	//----- nvinfo : EIATTR_SPARSE_MMA_MASK
	.align		4
.L_20:
        /*0018*/ 	.byte	0x03, 0x50
        /*001a*/ 	.short	0x0002


	//----- nvinfo : EIATTR_MAXREG_COUNT
	.align		4
        /*001c*/ 	.byte	0x03, 0x1b
        /*001e*/ 	.short	0x00a8


	//----- nvinfo : EIATTR_NUM_BARRIERS
	.align		4
        /*0020*/ 	.byte	0x02, 0x4c
        /*0022*/ 	.byte	0x01
	.zero		1


	//----- nvinfo : EIATTR_MERCURY_ISA_VERSION
	.align		4
        /*0024*/ 	.byte	0x03, 0x5f
        /*0026*/ 	.short	0x0101


	//----- nvinfo : EIATTR_INT_WARP_WIDE_INSTR_OFFSETS
	.align		4
        /*0028*/ 	.byte	0x04, 0x31
        /*002a*/ 	.short	(.L_22 - .L_21)


	//   ....[0]....
.L_21:
        /*002c*/ 	.word	0x000004d0


	//   ....[1]....
        /*0030*/ 	.word	0x000004f0


	//   ....[2]....
        /*0034*/ 	.word	0x00000680


	//----- nvinfo : EIATTR_COOP_GROUP_MASK_REGIDS
	.align		4
.L_22:
        /*0038*/ 	.byte	0x04, 0x29
        /*003a*/ 	.short	(.L_24 - .L_23)


	//   ....[0]....
.L_23:
        /*003c*/ 	.word	0xffffffff


	//   ....[1]....
        /*0040*/ 	.word	0xffffffff


	//   ....[2]....
        /*0044*/ 	.word	0xffffffff


	//   ....[3]....
        /*0048*/ 	.word	0xffffffff


	//   ....[4]....
        /*004c*/ 	.word	0xffffffff


	//   ....[5]....
        /*0050*/ 	.word	0xffffffff


	//----- nvinfo : EIATTR_COOP_GROUP_INSTR_OFFSETS
	.align		4
.L_24:
        /*0054*/ 	.byte	0x04, 0x28
        /*0056*/ 	.short	(.L_26 - .L_25)


	//   ....[0]....
.L_25:
        /*0058*/ 	.word	0x00000060


	//   ....[1]....
        /*005c*/ 	.word	0x00000070


	//   ....[2]....
        /*0060*/ 	.word	0x00000160


	//   ....[3]....
        /*0064*/ 	.word	0x00000310


	//   ....[4]....
        /*0068*/ 	.word	0x00000810


	//   ....[5]....
        /*006c*/ 	.word	0x000012b0


	//----- nvinfo : EIATTR_REG_RECONFIG
	.align		4
.L_26:
        /*0070*/ 	.byte	0x01, 0x54
	.zero		2


	//----- nvinfo : EIATTR_MBARRIER_INSTR_OFFSETS
	.align		4
        /*0074*/ 	.byte	0x04, 0x39
        /*0076*/ 	.short	(.L_28 - .L_27)


	//   ....[0]....
.L_27:
        /*0078*/ 	.word	0x00000260
        /*007c*/ 	.word	0x000000ff
        /*0080*/ 	.word	0x00000000
        /*0084*/ 	.short	0x0100
        /*0086*/ 	.byte	0x08
	.zero		1


	//   ....[1]....
        /*0088*/ 	.word	0x00000270
        /*008c*/ 	.word	0x000000ff
        /*0090*/ 	.word	0x00000020
        /*0094*/ 	.short	0x0100
        /*0096*/ 	.byte	0x08
	.zero		1


	//   ....[2]....
        /*0098*/ 	.word	0x00000280
        /*009c*/ 	.word	0x000000ff
        /*00a0*/ 	.word	0x00000008
        /*00a4*/ 	.short	0x0100
        /*00a6*/ 	.byte	0x08
	.zero		1


	//   ....[3]....
        /*00a8*/ 	.word	0x00000290
        /*00ac*/ 	.word	0x000000ff
        /*00b0*/ 	.word	0x00000028
        /*00b4*/ 	.short	0x0100
        /*00b6*/ 	.byte	0x08
	.zero		1


	//   ....[4]....
        /*00b8*/ 	.word	0x000002a0
        /*00bc*/ 	.word	0x000000ff
        /*00c0*/ 	.word	0x00000010
        /*00c4*/ 	.short	0x0100
        /*00c6*/ 	.byte	0x08
	.zero		1


	//   ....[5]....
        /*00c8*/ 	.word	0x000002b0
        /*00cc*/ 	.word	0x000000ff
        /*00d0*/ 	.word	0x00000030
        /*00d4*/ 	.short	0x0100
        /*00d6*/ 	.byte	0x08
	.zero		1


	//   ....[6]....
        /*00d8*/ 	.word	0x000002c0
        /*00dc*/ 	.word	0x000000ff
        /*00e0*/ 	.word	0x00000018
        /*00e4*/ 	.short	0x0100
        /*00e6*/ 	.byte	0x08
	.zero		1


	//   ....[7]....
        /*00e8*/ 	.word	0x000002d0
        /*00ec*/ 	.word	0x000000ff
        /*00f0*/ 	.word	0x00000038
        /*00f4*/ 	.short	0x0100
        /*00f6*/ 	.byte	0x08
	.zero		1


	//   ....[8]....
        /*00f8*/ 	.word	0x00000700
        /*00fc*/ 	.word	0x000000ff
        /*0100*/ 	.word	0x00000050
        /*0104*/ 	.short	0x0100
        /*0106*/ 	.byte	0x06
	.zero		1


	//   ....[9]....
        /*0108*/ 	.word	0x000007a0
        /*010c*/ 	.word	0x000000ff
        /*0110*/ 	.word	0x00000058
        /*0114*/ 	.short	0x0100
        /*0116*/ 	.byte	0x06
	.zero		1


	//   ....[10]....
        /*0118*/ 	.word	0x000015f0
        /*011c*/ 	.word	0x000000ff
        /*0120*/ 	.word	0x00000000
        /*0124*/ 	.short	0x010a
        /*0126*/ 	.byte	0x09
	.zero		1


	//   ....[11]....
        /*0128*/ 	.word	0x000016c0
        /*012c*/ 	.word	0x000000ff
        /*0130*/ 	.word	0x00000000
        /*0134*/ 	.short	0x010a
        /*0136*/ 	.byte	0x09
	.zero		1


	//   ....[12]....
        /*0138*/ 	.word	0x000019f0
        /*013c*/ 	.word	0x00000010
        /*0140*/ 	.word	0x00000000
        /*0144*/ 	.short	0x0101
        /*0146*/ 	.byte	0x3f
	.zero		1


	//   ....[13]....
        /*0148*/ 	.word	0x000076c0
        /*014c*/ 	.word	0x00000016
        /*0150*/ 	.word	0x00000020
        /*0154*/ 	.short	0x010a
        /*0156*/ 	.byte	0x3f
	.zero		1


	//   ....[14]....
        /*0158*/ 	.word	0x00007ba0
        /*015c*/ 	.word	0x00000007
        /*0160*/ 	.word	0x00000058
        /*0164*/ 	.short	0x0101
        /*0166*/ 	.byte	0x3f
	.zero		1


	//   ....[15]....
        /*0168*/ 	.word	0x000082c0
        /*016c*/ 	.word	0x00000005
        /*0170*/ 	.word	0x00000000
        /*0174*/ 	.short	0x010a
        /*0176*/ 	.byte	0x3f
	.zero		1


	//   ....[16]....
        /*0178*/ 	.word	0x00008340
        /*017c*/ 	.word	0x00000007
        /*0180*/ 	.word	0x00000000
        /*0184*/ 	.short	0x010a
        /*0186*/ 	.byte	0x3f
	.zero		1


	//   ....[17]....
        /*0188*/ 	.word	0x000083d0
        /*018c*/ 	.word	0x00000006
        /*0190*/ 	.word	0x00000000
        /*0194*/ 	.short	0x010a
        /*0196*/ 	.byte	0x3f
	.zero		1


	//   ....[18]....
        /*0198*/ 	.word	0x00008460
        /*019c*/ 	.word	0x00000003
        /*01a0*/ 	.word	0x00000000
        /*01a4*/ 	.short	0x010a
        /*01a6*/ 	.byte	0x3f
	.zero		1


	//   ....[19]....
        /*01a8*/ 	.word	0x000084d0
        /*01ac*/ 	.word	0x00000010
        /*01b0*/ 	.word	0x00000000
        /*01b4*/ 	.short	0x010a
        /*01b6*/ 	.byte	0x3f
	.zero		1


	//   ....[20]....
        /*01b8*/ 	.word	0x000085a0
        /*01bc*/ 	.word	0x00000016
        /*01c0*/ 	.word	0x00000020
        /*01c4*/ 	.short	0x010a
        /*01c6*/ 	.byte	0x3f
	.zero		1


	//   ....[21]....
        /*01c8*/ 	.word	0x00008670
        /*01cc*/ 	.word	0x00000005
        /*01d0*/ 	.word	0x00000000
        /*01d4*/ 	.short	0x010a
        /*01d6*/ 	.byte	0x3f
	.zero		1


	//   ....[22]....
        /*01d8*/ 	.word	0x000086c0
        /*01dc*/ 	.word	0x00000007
        /*01e0*/ 	.word	0x00000000
        /*01e4*/ 	.short	0x010a
        /*01e6*/ 	.byte	0x3f
	.zero		1


	//   ....[23]....
        /*01e8*/ 	.word	0x00008710
        /*01ec*/ 	.word	0x00000006
        /*01f0*/ 	.word	0x00000000
        /*01f4*/ 	.short	0x010a
        /*01f6*/ 	.byte	0x3f
	.zero		1


	//----- nvinfo : EIATTR_NUM_MBARRIERS
	.align		4
.L_28:
        /*01f8*/ 	.byte	0x03, 0x38
        /*01fa*/ 	.short	0x000a


	//----- nvinfo : EIATTR_EXIT_INSTR_OFFSETS
	.align		4
        /*01fc*/ 	.byte	0x04, 0x1c
        /*01fe*/ 	.short	(.L_30 - .L_29)


	//   ....[0]....
.L_29:
        /*0200*/ 	.word	0x00000990


	//   ....[1]....
        /*0204*/ 	.word	0x00001180


	//   ....[2]....
        /*0208*/ 	.word	0x00006da0


	//   ....[3]....
        /*020c*/ 	.word	0x00007300


	//   ....[4]....
        /*0210*/ 	.word	0x000084b0


	//----- nvinfo : EIATTR_MAX_THREADS
	.align		4
.L_30:
        /*0214*/ 	.byte	0x04, 0x05
        /*0216*/ 	.short	(.L_32 - .L_31)
.L_31:
        /*0218*/ 	.word	0x00000180
        /*021c*/ 	.word	0x00000001
        /*0220*/ 	.word	0x00000001


	//----- nvinfo : EIATTR_CRS_STACK_SIZE
	.align		4
.L_32:
        /*0224*/ 	.byte	0x04, 0x1e
        /*0226*/ 	.short	(.L_34 - .L_33)
.L_33:
        /*0228*/ 	.word	0x00000000


	//----- nvinfo : EIATTR_CBANK_PARAM_SIZE
	.align		4
.L_34:
        /*022c*/ 	.byte	0x03, 0x19
        /*022e*/ 	.short	0x0570


	//----- nvinfo : EIATTR_PARAM_CBANK
	.align		4
        /*0230*/ 	.byte	0x04, 0x0a
        /*0232*/ 	.short	(.L_36 - .L_35)
	.align		4
.L_35:
        /*0234*/ 	.word	index@(.nv.constant0._ZN7cutlass13device_kernelINS_4gemm6kernel13GemmUniversalIN4cute5tupleIJiiiiEEENS1_10collective13CollectiveMmaINS1_40MainloopSm90TmaGmmaWarpSpecializedSparseILi4ENS5_IJNS4_1CILi2EEENSA_ILi1EEESC_EEENS1_35KernelTmaWarpSpecializedCooperativeEEENS5_IJNSA_ILi256EEENSA_ILi64EEENSA_ILi128EEEEEENS_10bfloat16_tENS5_IJNS4_6LayoutINS5_IJiNS5_IJSB_iEEEiEEENS5_IJlNS5_IJSC_SB_EEElEEEEENSL_INS5_IJNS5_IJNS5_IJNSA_ILi8EEESB_NSA_ILi4EEEEEEiEEENS5_IJNS5_IJNSA_ILi16EEESB_SS_EEEiEEEiEEENS5_IJNS5_IJNS5_IJSI_SV_NSA_ILi2048EEEEEENSA_ILi8192EEEEEENS5_IJNS5_IJSC_NSA_ILi1024EEENSA_ILi32EEEEEElEEElEEEEEEEESK_NS5_IJlSC_lEEENS4_8TiledMMAINS4_8MMA_AtomIJNS4_4SM904GMMA6SPARSE28GMMA_64x64x32_F32BF16BF16_SSILNS1E_5MajorE0ELS1H_0ELNS1E_7ScaleInE1ELS1I_1ELNS1E_9SparseSelE0EEEEEENSL_ISD_NS5_IJSC_NSA_ILi0EEES1M_EEEEENS5_IJNS4_10UnderscoreES1P_S1P_EEEEENS4_13SM90_TMA_LOADENS4_14ComposedLayoutINS4_7SwizzleILi3ELi4ELi3EEENS4_25smem_sparse_ptr_flag_bitsILi2ELi16EEENSL_INS5_IJNS5_IJSC_SR_EEENS5_IJSB_SH_EEEEEENS5_IJNS5_IJS1M_SI_EEESO_EEEEEEEvNS4_8identityENS4_23SM90_TMA_LOAD_MULTICASTENS1T_IS1V_NS4_18smem_ptr_flag_bitsILi16EEENSL_INS5_IJSR_SH_EEENS5_IJSH_SC_EEEEEEEvS25_EENS_8epilogue10collective6detail29Sm90TmaWarpSpecializedAdapterINS2F_15DefaultEpilogueIfNS5_IJSC_llEEES2J_NS2E_6thread17LinearCombinationIfLi1EffLNS2K_9ScaleType4KindE0ELNS_15FloatRoundStyleE2EfEENS1_15EpilogueDefaultEEEEEvvEEEEvNT_6ParamsE)
        /*0238*/ 	.short	0x0210
        /*023a*/ 	.short	0x0570


	//----- nvinfo : EIATTR_SW_WAR
	.align		4
.L_36:
        /*023c*/ 	.byte	0x04, 0x36
        /*023e*/ 	.short	(.L_38 - .L_37)
.L_37:
        /*0240*/ 	.word	0x00000008
.L_38:


//--------------------- .nv.callgraph             --------------------------
	.section	.nv.callgraph,"",@"SHT_CUDA_CALLGRAPH"
	.align	4
	.sectionentsize	8
	.align		4
        /*0000*/ 	.word	0x00000000
	.align		4
        /*0004*/ 	.word	0xffffffff
	.align		4
        /*0008*/ 	.word	0x00000000
	.align		4
        /*000c*/ 	.word	0xfffffffe
	.align		4
        /*0010*/ 	.word	0x00000000
	.align		4
        /*0014*/ 	.word	0xfffffffd
	.align		4
        /*0018*/ 	.word	0x00000000
	.align		4
        /*001c*/ 	.word	0xfffffffc


//--------------------- .nv.constant4             --------------------------
	.section	.nv.constant4,"a",@progbits
	.align	8
	.align		8
.nv.constant4:
        /*0000*/ 	.dword	_ZN39_INTERNAL_dbde32f0_4_k_cu_13582398_39124cuda3std3__45__cpo5beginE
	.align		8
        /*0008*/ 	.dword	_ZN39_INTERNAL_dbde32f0_4_k_cu_13582398_39124cuda3std3__45__cpo3endE
	.align		8
        /*0010*/ 	.dword	_ZN39_INTERNAL_dbde32f0_4_k_cu_13582398_39124cuda3std3__45__cpo6cbeginE
	.align		8
        /*0018*/ 	.dword	_ZN39_INTERNAL_dbde32f0_4_k_cu_13582398_39124cuda3std3__45__cpo4cendE
	.align		8
        /*0020*/ 	.dword	_ZN39_INTERNAL_dbde32f0_4_k_cu_13582398_39124cuda3std3__441_GLOBAL__N__dbde32f0_4_k_cu_13582398_39126ignoreE
	.align		8
        /*0028*/ 	.dword	_ZN39_INTERNAL_dbde32f0_4_k_cu_13582398_39124cuda3std3__419piecewise_constructE
	.align		8
        /*0030*/ 	.dword	_ZN39_INTERNAL_dbde32f0_4_k_cu_13582398_39124cuda3std3__48in_placeE
	.align		8
        /*0038*/ 	.dword	_ZN39_INTERNAL_dbde32f0_4_k_cu_13582398_39124cuda3std6ranges3__45__cpo4swapE
	.align		8
        /*0040*/ 	.dword	_ZN39_INTERNAL_dbde32f0_4_k_cu_13582398_39124cuda3std6ranges3__45__cpo9iter_moveE
	.align		8
        /*0048*/ 	.dword	_ZN39_INTERNAL_dbde32f0_4_k_cu_13582398_39124cute7productE
	.align		8
        /*0050*/ 	.dword	_ZN39_INTERNAL_dbde32f0_4_k_cu_13582398_39124cute1_E


//--------------------- .text._ZN7cutlass13device_kernelINS_4gemm6kernel13GemmUniversalIN4cute5tupleIJiiiiEEENS1_10collective13CollectiveMmaINS1_40MainloopSm90TmaGmmaWarpSpecializedSparseILi4ENS5_IJNS4_1CILi2EEENSA_ILi1EEESC_EEENS1_35KernelTmaWarpSpecializedCooperativeEEENS5_IJNSA_ILi256EEENSA_ILi64EEENSA_ILi128EEEEEENS_10bfloat16_tENS5_IJNS4_6LayoutINS5_IJiNS5_IJSB_iEEEiEEENS5_IJlNS5_IJSC_SB_EEElEEEEENSL_INS5_IJNS5_IJNS5_IJNSA_ILi8EEESB_NSA_ILi4EEEEEEiEEENS5_IJNS5_IJNSA_ILi16EEESB_SS_EEEiEEEiEEENS5_IJNS5_IJNS5_IJSI_SV_NSA_ILi2048EEEEEENSA_ILi8192EEEEEENS5_IJNS5_IJSC_NSA_ILi1024EEENSA_ILi32EEEEEElEEElEEEEEEEESK_NS5_IJlSC_lEEENS4_8TiledMMAINS4_8MMA_AtomIJNS4_4SM904GMMA6SPARSE28GMMA_64x64x32_F32BF16BF16_SSILNS1E_5MajorE0ELS1H_0ELNS1E_7ScaleInE1ELS1I_1ELNS1E_9SparseSelE0EEEEEENSL_ISD_NS5_IJSC_NSA_ILi0EEES1M_EEEEENS5_IJNS4_10UnderscoreES1P_S1P_EEEEENS4_13SM90_TMA_LOADENS4_14ComposedLayoutINS4_7SwizzleILi3ELi4ELi3EEENS4_25smem_sparse_ptr_flag_bitsILi2ELi16EEENSL_INS5_IJNS5_IJSC_SR_EEENS5_IJSB_SH_EEEEEENS5_IJNS5_IJS1M_SI_EEESO_EEEEEEEvNS4_8identityENS4_23SM90_TMA_LOAD_MULTICASTENS1T_IS1V_NS4_18smem_ptr_flag_bitsILi16EEENSL_INS5_IJSR_SH_EEENS5_IJSH_SC_EEEEEEEvS25_EENS_8epilogue10collective6detail29Sm90TmaWarpSpecializedAdapterINS2F_15DefaultEpilogueIfNS5_IJSC_llEEES2J_NS2E_6thread17LinearCombinationIfLi1EffLNS2K_9ScaleType4KindE0ELNS_15FloatRoundStyleE2EfEENS1_15EpilogueDefaultEEEEEvvEEEEvNT_6ParamsE --------------------------
	.section	.text._ZN7cutlass13device_kernelINS_4gemm6kernel13GemmUniversalIN4cute5tupleIJiiiiEEENS1_10collective13CollectiveMmaINS1_40MainloopSm90TmaGmmaWarpSpecializedSparseILi4ENS5_IJNS4_1CILi2EEENSA_ILi1EEESC_EEENS1_35KernelTmaWarpSpecializedCooperativeEEENS5_IJNSA_ILi256EEENSA_ILi64EEENSA_ILi128EEEEEENS_10bfloat16_tENS5_IJNS4_6LayoutINS5_IJiNS5_IJSB_iEEEiEEENS5_IJlNS5_IJSC_SB_EEElEEEEENSL_INS5_IJNS5_IJNS5_IJNSA_ILi8EEESB_NSA_ILi4EEEEEEiEEENS5_IJNS5_IJNSA_ILi16EEESB_SS_EEEiEEEiEEENS5_IJNS5_IJNS5_IJSI_SV_NSA_ILi2048EEEEEENSA_ILi8192EEEEEENS5_IJNS5_IJSC_NSA_ILi1024EEENSA_ILi32EEEEEElEEElEEEEEEEESK_NS5_IJlSC_lEEENS4_8TiledMMAINS4_8MMA_AtomIJNS4_4SM904GMMA6SPARSE28GMMA_64x64x32_F32BF16BF16_SSILNS1E_5MajorE0ELS1H_0ELNS1E_7ScaleInE1ELS1I_1ELNS1E_9SparseSelE0EEEEEENSL_ISD_NS5_IJSC_NSA_ILi0EEES1M_EEEEENS5_IJNS4_10UnderscoreES1P_S1P_EEEEENS4_13SM90_TMA_LOADENS4_14ComposedLayoutINS4_7SwizzleILi3ELi4ELi3EEENS4_25smem_sparse_ptr_flag_bitsILi2ELi16EEENSL_INS5_IJNS5_IJSC_SR_EEENS5_IJSB_SH_EEEEEENS5_IJNS5_IJS1M_SI_EEESO_EEEEEEEvNS4_8identityENS4_23SM90_TMA_LOAD_MULTICASTENS1T_IS1V_NS4_18smem_ptr_flag_bitsILi16EEENSL_INS5_IJSR_SH_EEENS5_IJSH_SC_EEEEEEEvS25_EENS_8epilogue10collective6detail29Sm90TmaWarpSpecializedAdapterINS2F_15DefaultEpilogueIfNS5_IJSC_llEEES2J_NS2E_6thread17LinearCombinationIfLi1EffLNS2K_9ScaleType4KindE0ELNS_15FloatRoundStyleE2EfEENS1_15EpilogueDefaultEEEEEvvEEEEvNT_6ParamsE,"ax",@progbits
	.align	128
.text._ZN7cutlass13device_kernelINS_4gemm6kernel13GemmUniversalIN4cute5tupleIJiiiiEEENS1_10collective13CollectiveMmaINS1_40MainloopSm90TmaGmmaWarpSpecializedSparseILi4ENS5_IJNS4_1CILi2EEENSA_ILi1EEESC_EEENS1_35KernelTmaWarpSpecializedCooperativeEEENS5_IJNSA_ILi256EEENSA_ILi64EEENSA_ILi128EEEEEENS_10bfloat16_tENS5_IJNS4_6LayoutINS5_IJiNS5_IJSB_iEEEiEEENS5_IJlNS5_IJSC_SB_EEElEEEEENSL_INS5_IJNS5_IJNS5_IJNSA_ILi8EEESB_NSA_ILi4EEEEEEiEEENS5_IJNS5_IJNSA_ILi16EEESB_SS_EEEiEEEiEEENS5_IJNS5_IJNS5_IJSI_SV_NSA_ILi2048EEEEEENSA_ILi8192EEEEEENS5_IJNS5_IJSC_NSA_ILi1024EEENSA_ILi32EEEEEElEEElEEEEEEEESK_NS5_IJlSC_lEEENS4_8TiledMMAINS4_8MMA_AtomIJNS4_4SM904GMMA6SPARSE28GMMA_64x64x32_F32BF16BF16_SSILNS1E_5MajorE0ELS1H_0ELNS1E_7ScaleInE1ELS1I_1ELNS1E_9SparseSelE0EEEEEENSL_ISD_NS5_IJSC_NSA_ILi0EEES1M_EEEEENS5_IJNS4_10UnderscoreES1P_S1P_EEEEENS4_13SM90_TMA_LOADENS4_14ComposedLayoutINS4_7SwizzleILi3ELi4ELi3EEENS4_25smem_sparse_ptr_flag_bitsILi2ELi16EEENSL_INS5_IJNS5_IJSC_SR_EEENS5_IJSB_SH_EEEEEENS5_IJNS5_IJS1M_SI_EEESO_EEEEEEEvNS4_8identityENS4_23SM90_TMA_LOAD_MULTICASTENS1T_IS1V_NS4_18smem_ptr_flag_bitsILi16EEENSL_INS5_IJSR_SH_EEENS5_IJSH_SC_EEEEEEEvS25_EENS_8epilogue10collective6detail29Sm90TmaWarpSpecializedAdapterINS2F_15DefaultEpilogueIfNS5_IJSC_llEEES2J_NS2E_6thread17LinearCombinationIfLi1EffLNS2K_9ScaleType4KindE0ELNS_15FloatRoundStyleE2EfEENS1_15EpilogueDefaultEEEEEvvEEEEvNT_6ParamsE:
        .type           _ZN7cutlass13device_kernelINS_4gemm6kernel13GemmUniversalIN4cute5tupleIJiiiiEEENS1_10collective13CollectiveMmaINS1_40MainloopSm90TmaGmmaWarpSpecializedSparseILi4ENS5_IJNS4_1CILi2EEENSA_ILi1EEESC_EEENS1_35KernelTmaWarpSpecializedCooperativeEEENS5_IJNSA_ILi256EEENSA_ILi64EEENSA_ILi128EEEEEENS_10bfloat16_tENS5_IJNS4_6LayoutINS5_IJiNS5_IJSB_iEEEiEEENS5_IJlNS5_IJSC_SB_EEElEEEEENSL_INS5_IJNS5_IJNS5_IJNSA_ILi8EEESB_NSA_ILi4EEEEEEiEEENS5_IJNS5_IJNSA_ILi16EEESB_SS_EEEiEEEiEEENS5_IJNS5_IJNS5_IJSI_SV_NSA_ILi2048EEEEEENSA_ILi8192EEEEEENS5_IJNS5_IJSC_NSA_ILi1024EEENSA_ILi32EEEEEElEEElEEEEEEEESK_NS5_IJlSC_lEEENS4_8TiledMMAINS4_8MMA_AtomIJNS4_4SM904GMMA6SPARSE28GMMA_64x64x32_F32BF16BF16_SSILNS1E_5MajorE0ELS1H_0ELNS1E_7ScaleInE1ELS1I_1ELNS1E_9SparseSelE0EEEEEENSL_ISD_NS5_IJSC_NSA_ILi0EEES1M_EEEEENS5_IJNS4_10UnderscoreES1P_S1P_EEEEENS4_13SM90_TMA_LOADENS4_14ComposedLayoutINS4_7SwizzleILi3ELi4ELi3EEENS4_25smem_sparse_ptr_flag_bitsILi2ELi16EEENSL_INS5_IJNS5_IJSC_SR_EEENS5_IJSB_SH_EEEEEENS5_IJNS5_IJS1M_SI_EEESO_EEEEEEEvNS4_8identityENS4_23SM90_TMA_LOAD_MULTICASTENS1T_IS1V_NS4_18smem_ptr_flag_bitsILi16EEENSL_INS5_IJSR_SH_EEENS5_IJSH_SC_EEEEEEEvS25_EENS_8epilogue10collective6detail29Sm90TmaWarpSpecializedAdapterINS2F_15DefaultEpilogueIfNS5_IJSC_llEEES2J_NS2E_6thread17LinearCombinationIfLi1EffLNS2K_9ScaleType4KindE0ELNS_15FloatRoundStyleE2EfEENS1_15EpilogueDefaultEEEEEvvEEEEvNT_6ParamsE,@function
        .size           _ZN7cutlass13device_kernelINS_4gemm6kernel13GemmUniversalIN4cute5tupleIJiiiiEEENS1_10collective13CollectiveMmaINS1_40MainloopSm90TmaGmmaWarpSpecializedSparseILi4ENS5_IJNS4_1CILi2EEENSA_ILi1EEESC_EEENS1_35KernelTmaWarpSpecializedCooperativeEEENS5_IJNSA_ILi256EEENSA_ILi64EEENSA_ILi128EEEEEENS_10bfloat16_tENS5_IJNS4_6LayoutINS5_IJiNS5_IJSB_iEEEiEEENS5_IJlNS5_IJSC_SB_EEElEEEEENSL_INS5_IJNS5_IJNS5_IJNSA_ILi8EEESB_NSA_ILi4EEEEEEiEEENS5_IJNS5_IJNSA_ILi16EEESB_SS_EEEiEEEiEEENS5_IJNS5_IJNS5_IJSI_SV_NSA_ILi2048EEEEEENSA_ILi8192EEEEEENS5_IJNS5_IJSC_NSA_ILi1024EEENSA_ILi32EEEEEElEEElEEEEEEEESK_NS5_IJlSC_lEEENS4_8TiledMMAINS4_8MMA_AtomIJNS4_4SM904GMMA6SPARSE28GMMA_64x64x32_F32BF16BF16_SSILNS1E_5MajorE0ELS1H_0ELNS1E_7ScaleInE1ELS1I_1ELNS1E_9SparseSelE0EEEEEENSL_ISD_NS5_IJSC_NSA_ILi0EEES1M_EEEEENS5_IJNS4_10UnderscoreES1P_S1P_EEEEENS4_13SM90_TMA_LOADENS4_14ComposedLayoutINS4_7SwizzleILi3ELi4ELi3EEENS4_25smem_sparse_ptr_flag_bitsILi2ELi16EEENSL_INS5_IJNS5_IJSC_SR_EEENS5_IJSB_SH_EEEEEENS5_IJNS5_IJS1M_SI_EEESO_EEEEEEEvNS4_8identityENS4_23SM90_TMA_LOAD_MULTICASTENS1T_IS1V_NS4_18smem_ptr_flag_bitsILi16EEENSL_INS5_IJSR_SH_EEENS5_IJSH_SC_EEEEEEEvS25_EENS_8epilogue10collective6detail29Sm90TmaWarpSpecializedAdapterINS2F_15DefaultEpilogueIfNS5_IJSC_llEEES2J_NS2E_6thread17LinearCombinationIfLi1EffLNS2K_9ScaleType4KindE0ELNS_15FloatRoundStyleE2EfEENS1_15EpilogueDefaultEEEEEvvEEEEvNT_6ParamsE,(.L_x_188 - _ZN7cutlass13device_kernelINS_4gemm6kernel13GemmUniversalIN4cute5tupleIJiiiiEEENS1_10collective13CollectiveMmaINS1_40MainloopSm90TmaGmmaWarpSpecializedSparseILi4ENS5_IJNS4_1CILi2EEENSA_ILi1EEESC_EEENS1_35KernelTmaWarpSpecializedCooperativeEEENS5_IJNSA_ILi256EEENSA_ILi64EEENSA_ILi128EEEEEENS_10bfloat16_tENS5_IJNS4_6LayoutINS5_IJiNS5_IJSB_iEEEiEEENS5_IJlNS5_IJSC_SB_EEElEEEEENSL_INS5_IJNS5_IJNS5_IJNSA_ILi8EEESB_NSA_ILi4EEEEEEiEEENS5_IJNS5_IJNSA_ILi16EEESB_SS_EEEiEEEiEEENS5_IJNS5_IJNS5_IJSI_SV_NSA_ILi2048EEEEEENSA_ILi8192EEEEEENS5_IJNS5_IJSC_NSA_ILi1024EEENSA_ILi32EEEEEElEEElEEEEEEEESK_NS5_IJlSC_lEEENS4_8TiledMMAINS4_8MMA_AtomIJNS4_4SM904GMMA6SPARSE28GMMA_64x64x32_F32BF16BF16_SSILNS1E_5MajorE0ELS1H_0ELNS1E_7ScaleInE1ELS1I_1ELNS1E_9SparseSelE0EEEEEENSL_ISD_NS5_IJSC_NSA_ILi0EEES1M_EEEEENS5_IJNS4_10UnderscoreES1P_S1P_EEEEENS4_13SM90_TMA_LOADENS4_14ComposedLayoutINS4_7SwizzleILi3ELi4ELi3EEENS4_25smem_sparse_ptr_flag_bitsILi2ELi16EEENSL_INS5_IJNS5_IJSC_SR_EEENS5_IJSB_SH_EEEEEENS5_IJNS5_IJS1M_SI_EEESO_EEEEEEEvNS4_8identityENS4_23SM90_TMA_LOAD_MULTICASTENS1T_IS1V_NS4_18smem_ptr_flag_bitsILi16EEENSL_INS5_IJSR_SH_EEENS5_IJSH_SC_EEEEEEEvS25_EENS_8epilogue10collective6detail29Sm90TmaWarpSpecializedAdapterINS2F_15DefaultEpilogueIfNS5_IJSC_llEEES2J_NS2E_6thread17LinearCombinationIfLi1EffLNS2K_9ScaleType4KindE0ELNS_15FloatRoundStyleE2EfEENS1_15EpilogueDefaultEEEEEvvEEEEvNT_6ParamsE)
        .other          _ZN7cutlass13device_kernelINS_4gemm6kernel13GemmUniversalIN4cute5tupleIJiiiiEEENS1_10collective13CollectiveMmaINS1_40MainloopSm90TmaGmmaWarpSpecializedSparseILi4ENS5_IJNS4_1CILi2EEENSA_ILi1EEESC_EEENS1_35KernelTmaWarpSpecializedCooperativeEEENS5_IJNSA_ILi256EEENSA_ILi64EEENSA_ILi128EEEEEENS_10bfloat16_tENS5_IJNS4_6LayoutINS5_IJiNS5_IJSB_iEEEiEEENS5_IJlNS5_IJSC_SB_EEElEEEEENSL_INS5_IJNS5_IJNS5_IJNSA_ILi8EEESB_NSA_ILi4EEEEEEiEEENS5_IJNS5_IJNSA_ILi16EEESB_SS_EEEiEEEiEEENS5_IJNS5_IJNS5_IJSI_SV_NSA_ILi2048EEEEEENSA_ILi8192EEEEEENS5_IJNS5_IJSC_NSA_ILi1024EEENSA_ILi32EEEEEElEEElEEEEEEEESK_NS5_IJlSC_lEEENS4_8TiledMMAINS4_8MMA_AtomIJNS4_4SM904GMMA6SPARSE28GMMA_64x64x32_F32BF16BF16_SSILNS1E_5MajorE0ELS1H_0ELNS1E_7ScaleInE1ELS1I_1ELNS1E_9SparseSelE0EEEEEENSL_ISD_NS5_IJSC_NSA_ILi0EEES1M_EEEEENS5_IJNS4_10UnderscoreES1P_S1P_EEEEENS4_13SM90_TMA_LOADENS4_14ComposedLayoutINS4_7SwizzleILi3ELi4ELi3EEENS4_25smem_sparse_ptr_flag_bitsILi2ELi16EEENSL_INS5_IJNS5_IJSC_SR_EEENS5_IJSB_SH_EEEEEENS5_IJNS5_IJS1M_SI_EEESO_EEEEEEEvNS4_8identityENS4_23SM90_TMA_LOAD_MULTICASTENS1T_IS1V_NS4_18smem_ptr_flag_bitsILi16EEENSL_INS5_IJSR_SH_EEENS5_IJSH_SC_EEEEEEEvS25_EENS_8epilogue10collective6detail29Sm90TmaWarpSpecializedAdapterINS2F_15DefaultEpilogueIfNS5_IJSC_llEEES2J_NS2E_6thread17LinearCombinationIfLi1EffLNS2K_9ScaleType4KindE0ELNS_15FloatRoundStyleE2EfEENS1_15EpilogueDefaultEEEEEvvEEEEvNT_6ParamsE,@"STO_CUDA_ENTRY STV_DEFAULT"
_ZN7cutlass13device_kernelINS_4gemm6kernel13GemmUniversalIN4cute5tupleIJiiiiEEENS1_10collective13CollectiveMmaINS1_40MainloopSm90TmaGmmaWarpSpecializedSparseILi4ENS5_IJNS4_1CILi2EEENSA_ILi1EEESC_EEENS1_35KernelTmaWarpSpecializedCooperativeEEENS5_IJNSA_ILi256EEENSA_ILi64EEENSA_ILi128EEEEEENS_10bfloat16_tENS5_IJNS4_6LayoutINS5_IJiNS5_IJSB_iEEEiEEENS5_IJlNS5_IJSC_SB_EEElEEEEENSL_INS5_IJNS5_IJNS5_IJNSA_ILi8EEESB_NSA_ILi4EEEEEEiEEENS5_IJNS5_IJNSA_ILi16EEESB_SS_EEEiEEEiEEENS5_IJNS5_IJNS5_IJSI_SV_NSA_ILi2048EEEEEENSA_ILi8192EEEEEENS5_IJNS5_IJSC_NSA_ILi1024EEENSA_ILi32EEEEEElEEElEEEEEEEESK_NS5_IJlSC_lEEENS4_8TiledMMAINS4_8MMA_AtomIJNS4_4SM904GMMA6SPARSE28GMMA_64x64x32_F32BF16BF16_SSILNS1E_5MajorE0ELS1H_0ELNS1E_7ScaleInE1ELS1I_1ELNS1E_9SparseSelE0EEEEEENSL_ISD_NS5_IJSC_NSA_ILi0EEES1M_EEEEENS5_IJNS4_10UnderscoreES1P_S1P_EEEEENS4_13SM90_TMA_LOADENS4_14ComposedLayoutINS4_7SwizzleILi3ELi4ELi3EEENS4_25smem_sparse_ptr_flag_bitsILi2ELi16EEENSL_INS5_IJNS5_IJSC_SR_EEENS5_IJSB_SH_EEEEEENS5_IJNS5_IJS1M_SI_EEESO_EEEEEEEvNS4_8identityENS4_23SM90_TMA_LOAD_MULTICASTENS1T_IS1V_NS4_18smem_ptr_flag_bitsILi16EEENSL_INS5_IJSR_SH_EEENS5_IJSH_SC_EEEEEEEvS25_EENS_8epilogue10collective6detail29Sm90TmaWarpSpecializedAdapterINS2F_15DefaultEpilogueIfNS5_IJSC_llEEES2J_NS2E_6thread17LinearCombinationIfLi1EffLNS2K_9ScaleType4KindE0ELNS_15FloatRoundStyleE2EfEENS1_15EpilogueDefaultEEEEEvvEEEEvNT_6ParamsE:
[----:B------:R-:W-:Y:S01]  /*0000*/  LDC R1, c[0x0][0x28] ;  /* 0x00000a00ff017b82 */ /* 0x000fe20000000800 */
[----:B------:R-:W0:Y:S01]  /*0010*/  S2R R4, SR_TID.X ;  /* 0x0000000000047919 */ /* 0x000e220000002100 */
[----:B------:R-:W-:Y:S01]  /*0020*/  ELECT P0, URZ, PT ;  /* 0x00000000003f782f */ /* 0x000fe20003800000 */
[----:B------:R-:W-:Y:S01]  /*0030*/  BSSY B0, `(.L_x_0) ;  /* 0x0000012000007945 */ /* 0x000fe20003800000 */
[--C-:B0-----:R-:W-:Y:S02]  /*0040*/  SHF.R.U32.HI R0, RZ, 0x5, R4.reuse ;  /* 0x00000005ff007819 */ /* 0x101fe40000011604 */
[----:B------:R-:W-:-:S03]  /*0050*/  SHF.R.U32.HI R10, RZ, 0x7, R4 ;  /* 0x00000007ff0a7819 */ /* 0x000fc60000011604 */
[----:B------:R-:W0:Y:S04]  /*0060*/  SHFL.IDX PT, R6, R0, RZ, 0x1f ;  /* 0x00001fff00067589 */ /* 0x000e2800000e0000 */
[----:B------:R1:W2:Y:S01]  /*0070*/  SHFL.IDX PT, R2, R10, RZ, 0x1f ;  /* 0x00001fff0a027589 */ /* 0x0002a200000e0000 */
[----:B0-----:R-:W-:-:S13]  /*0080*/  ISETP.NE.OR P0, PT, R6, RZ, !P0 ;  /* 0x000000ff0600720c */ /* 0x001fda0004705670 */
[----:B-12---:R-:W-:Y:S05]  /*0090*/  @P0 BRA `(.L_x_1) ;  /* 0x00000000002c0947 */ /* 0x006fea0003800000 */
[----:B------:R-:W-:Y:S02]  /*00a0*/  ULDC.64 UR4, c[0x0][0x198] ;  /* 0x0000660000047ab9 */ /* 0x000fe40000000a00 */
[----:B------:R-:W-:Y:S02]  /*00b0*/  UIADD3 UR6, UP0, UR4, 0xf0, URZ ;  /* 0x000000f004067890 */ /* 0x000fe4000ff1e03f */
[----:B------:R-:W-:Y:S02]  /*00c0*/  UIADD3 UR8, UP1, UR4, 0x1f0, URZ ;  /* 0x000001f004087890 */ /* 0x000fe4000ff3e03f */
[----:B------:R-:W-:Y:S02]  /*00d0*/  UIADD3 UR4, UP2, UR4, 0x2f0, URZ ;  /* 0x000002f004047890 */ /* 0x000fe4000ff5e03f */
[----:B------:R-:W-:Y:S02]  /*00e0*/  UIADD3.X UR7, URZ, UR5, URZ, UP0, !UPT ;  /* 0x000000053f077290 */ /* 0x000fe400087fe43f */
[----:B------:R-:W-:-:S02]  /*00f0*/  UIADD3.X UR9, URZ, UR5, URZ, UP1, !UPT ;  /* 0x000000053f097290 */ /* 0x000fc40008ffe43f */
[----:B------:R-:W-:-:S05]  /*0100*/  UIADD3.X UR5, URZ, UR5, URZ, UP2, !UPT ;  /* 0x000000053f057290 */ /* 0x000fca00097fe43f */
[----:B------:R0:W-:Y:S02]  /*0110*/  UTMACCTL.PF [UR6] ;  /* 0x00000000060079b9 */ /* 0x0001e40008040000 */
[----:B------:R0:W-:Y:S02]  /*0120*/  UTMACCTL.PF [UR8] ;  /* 0x00000000080079b9 */ /* 0x0001e40008040000 */
[----:B------:R0:W-:Y:S02]  /*0130*/  UTMACCTL.PF [UR4] ;  /* 0x00000000040079b9 */ /* 0x0001e40008040000 */
[----:B0-----:R-:W-:Y:S01]  /*0140*/  NOP ;  /* 0x0000000000007918 */ /* 0x001fe20000000000 */
.L_x_1:
[----:B------:R-:W-:Y:S05]  /*0150*/  BSYNC B0 ;  /* 0x0000000000007941 */ /* 0x000fea0003800000 */
.L_x_0:
[----:B------:R-:W0:Y:S02]  /*0160*/  SHFL.IDX PT, R3, R0, RZ, 0x1f ;  /* 0x00001fff00037589 */ /* 0x000e2400000e0000 */
[----:B0-----:R-:W-:-:S13]  /*0170*/  ISETP.NE.AND P0, PT, R3, RZ, PT ;  /* 0x000000ff0300720c */ /* 0x001fda0003f05270 */
[----:B------:R-:W-:Y:S05]  /*0180*/  @P0 BRA `(.L_x_2) ;  /* 0x0000000000580947 */ /* 0x000fea0003800000 */
[----:B------:R-:W0:Y:S01]  /*0190*/  S2UR UR8, SR_CgaCtaId ;  /* 0x00000000000879c3 */ /* 0x000e220000008800 */
[----:B------:R-:W-:Y:S01]  /*01a0*/  UMOV UR4, 0x400 ;  /* 0x0000040000047882 */ /* 0x000fe20000000000 */
[----:B------:R-:W-:Y:S01]  /*01b0*/  UMOV UR5, 0x1 ;  /* 0x0000000100057882 */ /* 0x000fe20000000000 */
[----:B------:R-:W-:Y:S01]  /*01c0*/  UMOV UR6, 0x4 ;  /* 0x0000000400067882 */ /* 0x000fe20000000000 */
[----:B------:R-:W-:Y:S01]  /*01d0*/  ELECT P0, URZ, PT ;  /* 0x00000000003f782f */ /* 0x000fe20003800000 */
[----:B------:R-:W-:-:S04]  /*01e0*/  UIADD3 UR6, -UR6, 0x100000, URZ ;  /* 0x0010000006067890 */ /* 0x000fc8000fffe13f */
[----:B------:R-:W-:Y:S02]  /*01f0*/  USHF.L.U32 UR7, UR6, 0xb, URZ ;  /* 0x0000000b06077899 */ /* 0x000fe4000800063f */
[----:B------:R-:W-:Y:S02]  /*0200*/  USHF.L.U32 UR6, UR6, 0x1, URZ ;  /* 0x0000000106067899 */ /* 0x000fe4000800063f */
[----:B0-----:R-:W-:Y:S02]  /*0210*/  ULEA UR8, UR8, UR4, 0x18 ;  /* 0x0000000408087291 */ /* 0x001fe4000f8ec03f */
[----:B------:R-:W-:-:S04]  /*0220*/  UIADD3 UR4, -UR5, 0x100000, URZ ;  /* 0x0010000005047890 */ /* 0x000fc8000fffe13f */
[----:B------:R-:W-:Y:S02]  /*0230*/  USHF.L.U32 UR5, UR4, 0xb, URZ ;  /* 0x0000000b04057899 */ /* 0x000fe4000800063f */
[----:B------:R-:W-:Y:S01]  /*0240*/  USHF.L.U32 UR4, UR4, 0x1, URZ ;  /* 0x0000000104047899 */ /* 0x000fe2000800063f */
[----:B------:R-:W0:Y:S11]  /*0250*/  FENCE.VIEW.ASYNC.S ;  /* 0x00000000000073c6 */ /* 0x000e360000000000 */
[----:B0-----:R0:W1:Y:S01]  /*0260*/  SYNCS.EXCH.64 URZ, [UR8], UR4 ;  /* 0x00000004083f75b2 */ /* 0x0010620008000100 */
[----:B------:R0:W2:Y:S01]  /*0270*/  SYNCS.EXCH.64 URZ, [UR8+0x20], UR6 ;  /* 0x00002006083f75b2 */ /* 0x0000a20008000100 */
[----:B------:R0:W3:Y:S01]  /*0280*/  SYNCS.EXCH.64 URZ, [UR8+0x8], UR4 ;  /* 0x00000804083f75b2 */ /* 0x0000e20008000100 */
[----:B------:R0:W4:Y:S01]  /*0290*/  SYNCS.EXCH.64 URZ, [UR8+0x28], UR6 ;  /* 0x00002806083f75b2 */ /* 0x0001220008000100 */
[----:B------:R0:W0:Y:S01]  /*02a0*/  SYNCS.EXCH.64 URZ, [UR8+0x10], UR4 ;  /* 0x00001004083f75b2 */ /* 0x0000220008000100 */
[----:B------:R0:W0:Y:S01]  /*02b0*/  SYNCS.EXCH.64 URZ, [UR8+0x30], UR6 ;  /* 0x00003006083f75b2 */ /* 0x0000220008000100 */
[----:B------:R0:W0:Y:S01]  /*02c0*/  SYNCS.EXCH.64 URZ, [UR8+0x18], UR4 ;  /* 0x00001804083f75b2 */ /* 0x0000220008000100 */
[----:B------:R0:W0:Y:S01]  /*02d0*/  SYNCS.EXCH.64 URZ, [UR8+0x38], UR6 ;  /* 0x00003806083f75b2 */ /* 0x0000220008000100 */
[----:B------:R-:W-:Y:S01]  /*02e0*/  NOP ;  /* 0x0000000000007918 */ /* 0x000fe20000000000 */
.L_x_2:
[----:B0-----:R-:W0:Y:S01]  /*02f0*/  S2UR UR8, SR_CTAID.X ;  /* 0x00000000000879c3 */ /* 0x001e220000002500 */
[----:B------:R-:W-:Y:S01]  /*0300*/  SHF.R.S32.HI R5, RZ, 0x1f, R4 ;  /* 0x0000001fff057819 */ /* 0x000fe20000011404 */
[----:B------:R-:W5:Y:S01]  /*0310*/  SHFL.IDX PT, R0, R0, RZ, 0x1f ;  /* 0x00001fff00007589 */ /* 0x000f6200000e0000 */
[----:B------:R-:W-:Y:S01]  /*0320*/  ELECT P0, URZ, PT ;  /* 0x00000000003f782f */ /* 0x000fe20003800000 */
[----:B------:R-:W-:Y:S01]  /*0330*/  VIADD R14, R2, 0xffffffff ;  /* 0xffffffff020e7836 */ /* 0x000fe20000000000 */
[----:B------:R-:W-:Y:S01]  /*0340*/  LEA.HI R5, R5, R4, RZ, 0x7 ;  /* 0x0000000405057211 */ /* 0x000fe200078f38ff */
[----:B------:R-:W1:Y:S01]  /*0350*/  S2R R12, SR_CTAID.Y ;  /* 0x00000000000c7919 */ /* 0x000e620000002600 */
[----:B------:R-:W-:Y:S01]  /*0360*/  ULDC UR4, c[0x0][0x150] ;  /* 0x0000540000047ab9 */ /* 0x000fe20000000800 */
[----:B------:R-:W2:Y:S01]  /*0370*/  LDC R11, c[0x0][0x144] ;  /* 0x00005100ff0b7b82 */ /* 0x000ea20000000800 */
[----:B------:R-:W-:Y:S01]  /*0380*/  LOP3.LUT R5, R5, 0xffffff80, RZ, 0xc0, !PT ;  /* 0xffffff8005057812 */ /* 0x000fe200078ec0ff */
[----:B------:R-:W-:Y:S01]  /*0390*/  NOP ;  /* 0x0000000000007918 */ /* 0x000fe20000000000 */
[----:B------:R-:W-:Y:S01]  /*03a0*/  NOP ;  /* 0x0000000000007918 */ /* 0x000fe20000000000 */
[----:B------:R-:W-:-:S02]  /*03b0*/  ISETP.GE.U32.AND P5, PT, R14, 0x2, PT ;  /* 0x000000020e00780c */ /* 0x000fc40003fa6070 */
[----:B------:R-:W-:Y:S01]  /*03c0*/  IMAD.IADD R5, R4, 0x1, -R5 ;  /* 0x0000000104057824 */ /* 0x000fe200078e0a05 */
[----:B------:R-:W-:Y:S01]  /*03d0*/  ISETP.NE.AND P2, PT, R2, RZ, PT ;  /* 0x000000ff0200720c */ /* 0x000fe20003f45270 */
[----:B------:R-:W3:Y:S03]  /*03e0*/  LDC R15, c[0x0][0x148] ;  /* 0x00005200ff0f7b82 */ /* 0x000ee60000000800 */
[----:B------:R-:W-:Y:S02]  /*03f0*/  SHF.R.S32.HI R8, RZ, 0x1f, R5 ;  /* 0x0000001fff087819 */ /* 0x000fe40000011405 */
[----:B------:R-:W-:Y:S02]  /*0400*/  LOP3.LUT P6, RZ, R5, 0x7, RZ, 0xc0, !PT ;  /* 0x0000000705ff7812 */ /* 0x000fe400078cc0ff */
[----:B------:R-:W-:Y:S02]  /*0410*/  LEA.HI R8, R8, R5, RZ, 0x3 ;  /* 0x0000000508087211 */ /* 0x000fe400078f18ff */
[----:B0-----:R-:W-:-:S02]  /*0420*/  I2FP.F32.U32 R7, UR8 ;  /* 0x0000000800077c45 */ /* 0x001fc40008201000 */
[----:B-----5:R-:W-:Y:S02]  /*0430*/  ISETP.NE.OR P0, PT, R0, RZ, !P0 ;  /* 0x000000ff0000720c */ /* 0x020fe40004705670 */
[--C-:B------:R-:W-:Y:S01]  /*0440*/  SHF.R.S32.HI R0, RZ, 0x3, R8.reuse ;  /* 0x00000003ff007819 */ /* 0x100fe20000011408 */
[----:B------:R-:W-:Y:S01]  /*0450*/  FMUL R9, R7, UR4 ;  /* 0x0000000407097c20 */ /* 0x000fe20008400000 */
[----:B------:R-:W-:Y:S01]  /*0460*/  SHF.R.S32.HI R7, RZ, 0x1f, R8 ;  /* 0x0000001fff077819 */ /* 0x000fe20000011408 */
[----:B------:R-:W-:Y:S01]  /*0470*/  ULDC UR4, c[0x0][0x154] ;  /* 0x0000550000047ab9 */ /* 0x000fe20000000800 */
[----:B------:R-:W-:Y:S02]  /*0480*/  SHF.R.S32.HI R8, RZ, 0x1f, R3 ;  /* 0x0000001fff087819 */ /* 0x000fe40000011403 */
[----:B------:R-:W-:Y:S01]  /*0490*/  LEA.HI R7, R7, R0, RZ, 0x2 ;  /* 0x0000000007077211 */ /* 0x000fe200078f10ff */
[----:B------:R-:W0:Y:S01]  /*04a0*/  F2I.U32.TRUNC.NTZ R9, R9 ;  /* 0x0000000900097305 */ /* 0x000e22000020f000 */
[----:B------:R-:W-:-:S02]  /*04b0*/  LEA.HI R8, R8, R3, RZ, 0x2 ;  /* 0x0000000308087211 */ /* 0x000fc400078f10ff */
[----:B------:R-:W-:Y:S01]  /*04c0*/  LOP3.LUT R7, R7, 0xfffffffc, RZ, 0xc0, !PT ;  /* 0xfffffffc07077812 */ /* 0x000fe200078ec0ff */
[----:B------:R-:W-:Y:S01]  /*04d0*/  VOTEU.ALL UP0, P0 ;  /* 0x00000000003f7886 */ /* 0x000fe20000000000 */
[----:B------:R-:W-:Y:S01]  /*04e0*/  LOP3.LUT R8, R8, 0x3ffffffc, RZ, 0xc0, !PT ;  /* 0x3ffffffc08087812 */ /* 0x000fe200078ec0ff */
[----:B------:R-:W-:Y:S02]  /*04f0*/  VOTEU.ALL UP1, P0 ;  /* 0x00000000003f7886 */ /* 0x000fe40000020000 */
[----:B------:R-:W-:Y:S01]  /*0500*/  IMAD.IADD R7, R0, 0x1, -R7 ;  /* 0x0000000100077824 */ /* 0x000fe200078e0a07 */
[----:B------:R-:W5:Y:S01]  /*0510*/  @!UP0 S2UR UR7, SR_CgaCtaId ;  /* 0x00000000000789c3 */ /* 0x000f620000008800 */
[----:B------:R-:W-:Y:S01]  /*0520*/  IMAD.IADD R8, R3, 0x1, -R8 ;  /* 0x0000000103087824 */ /* 0x000fe200078e0a08 */
[----:B------:R-:W-:Y:S01]  /*0530*/  SHF.R.S32.HI R3, RZ, 0x1f, R6 ;  /* 0x0000001fff037819 */ /* 0x000fe20000011406 */
[----:B------:R-:W-:Y:S02]  /*0540*/  @!UP0 UMOV UR6, 0x400 ;  /* 0x0000040000068882 */ /* 0x000fe40000000000 */
[----:B------:R-:W-:Y:S01]  /*0550*/  IMAD R7, R8, 0x4, R7 ;  /* 0x0000000408077824 */ /* 0x000fe200078e0207 */
[----:B-1----:R-:W-:Y:S01]  /*0560*/  I2FP.F32.U32 R8, R12 ;  /* 0x0000000c00087245 */ /* 0x002fe20000201000 */
[----:B0-----:R-:W-:Y:S01]  /*0570*/  IMAD.MOV R0, RZ, RZ, -R9 ;  /* 0x000000ffff007224 */ /* 0x001fe200078e0a09 */
[----:B------:R-:W-:Y:S01]  /*0580*/  LEA.HI R3, R3, R6, RZ, 0x2 ;  /* 0x0000000603037211 */ /* 0x000fe200078f10ff */
[----:B------:R-:W0:Y:S02]  /*0590*/  LDC R9, c[0x0][0x140] ;  /* 0x00005000ff097b82 */ /* 0x000e240000000800 */
[----:B--2---:R-:W-:Y:S01]  /*05a0*/  IMAD R11, R11, R0, UR8 ;  /* 0x000000080b0b7e24 */ /* 0x004fe2000f8e0200 */
[----:B------:R-:W-:Y:S01]  /*05b0*/  LEA.HI R0, R7, R7, RZ, 0x1 ;  /* 0x0000000707007211 */ /* 0x000fe200078f08ff */
[----:B------:R-:W-:Y:S01]  /*05c0*/  FMUL R8, R8, UR4 ;  /* 0x0000000408087c20 */ /* 0x000fe20008400000 */
[----:B------:R-:W-:Y:S01]  /*05d0*/  LOP3.LUT R3, R3, 0xfffffffc, RZ, 0xc0, !PT ;  /* 0xfffffffc03037812 */ /* 0x000fe200078ec0ff */
[----:B------:R-:W-:Y:S01]  /*05e0*/  UMOV UR4, 0x20 ;  /* 0x0000002000047882 */ /* 0x000fe20000000000 */
[----:B------:R-:W-:Y:S01]  /*05f0*/  LOP3.LUT R0, R0, 0xfffffffe, RZ, 0xc0, !PT ;  /* 0xfffffffe00007812 */ /* 0x000fe200078ec0ff */
[----:B------:R-:W-:-:S04]  /*0600*/  @!UP0 UIADD3 UR4, -UR4, 0x100000, URZ ;  /* 0x0010000004048890 */ /* 0x000fc8000fffe13f */
[----:B------:R-:W-:Y:S02]  /*0610*/  @!UP0 USHF.L.U32 UR5, UR4, 0xb, URZ ;  /* 0x0000000b04058899 */ /* 0x000fe4000800063f */
[----:B------:R-:W-:Y:S01]  /*0620*/  @!UP0 USHF.L.U32 UR4, UR4, 0x1, URZ ;  /* 0x0000000104048899 */ /* 0x000fe2000800063f */
[----:B------:R-:W1:Y:S01]  /*0630*/  F2I.U32.TRUNC.NTZ R8, R8 ;  /* 0x0000000800087305 */ /* 0x000e62000020f000 */
[----:B------:R-:W-:Y:S02]  /*0640*/  IMAD.IADD R6, R6, 0x1, -R3 ;  /* 0x0000000106067824 */ /* 0x000fe400078e0a03 */
[C---:B------:R-:W-:Y:S01]  /*0650*/  IMAD.IADD R0, R7.reuse, 0x1, -R0 ;  /* 0x0000000107007824 */ /* 0x040fe200078e0a00 */
[----:B-----5:R-:W-:Y:S02]  /*0660*/  @!UP0 ULEA UR6, UR7, UR6, 0x18 ;  /* 0x0000000607068291 */ /* 0x020fe4000f8ec03f */
[----:B------:R-:W-:Y:S01]  /*0670*/  ISETP.NE.AND P4, PT, R6, 0x3, PT ;  /* 0x000000030600780c */ /* 0x000fe20003f85270 */
[----:B------:R-:W-:Y:S01]  /*0680*/  VOTEU.ALL UP0, P0 ;  /* 0x00000000003f7886 */ /* 0x000fe20000000000 */
[----:B------:R-:W-:Y:S01]  /*0690*/  ISETP.NE.AND P3, PT, R0, R11, PT ;  /* 0x0000000b0000720c */ /* 0x000fe20003f65270 */
[----:B------:R-:W-:Y:S01]  /*06a0*/  IMAD.SHL.U32 R0, R7, 0x4, RZ ;  /* 0x0000000407007824 */ /* 0x000fe200078e00ff */
[----:B------:R-:W-:-:S02]  /*06b0*/  ISETP.EQ.OR P0, PT, R6, RZ, !P4 ;  /* 0x000000ff0600720c */ /* 0x000fc40006702670 */
[----:B0-----:R-:W-:Y:S01]  /*06c0*/  ISETP.EQ.U32.AND P1, PT, R9, 0x1, PT ;  /* 0x000000010900780c */ /* 0x001fe20003f22070 */
[----:B-1----:R-:W-:Y:S01]  /*06d0*/  IMAD.MOV R22, RZ, RZ, -R8 ;  /* 0x000000ffff167224 */ /* 0x002fe200078e0a08 */
[----:B------:R-:W-:Y:S01]  /*06e0*/  LOP3.LUT R9, R7, 0xc, R0, 0x78, !PT ;  /* 0x0000000c07097812 */ /* 0x000fe200078e7800 */
[----:B------:R-:W0:Y:S02]  /*06f0*/  FENCE.VIEW.ASYNC.S ;  /* 0x00000000000073c6 */ /* 0x000e240000000000 */
[----:B0-----:R0:W1:Y:S01]  /*0700*/  @!UP0 SYNCS.EXCH.64 URZ, [UR6+0x50], UR4 ;  /* 0x00005004063f85b2 */ /* 0x0010620008000100 */
[----:B------:R-:W-:Y:S01]  /*0710*/  ISETP.EQ.AND P0, PT, R2, RZ, P0 ;  /* 0x000000ff0200720c */ /* 0x000fe20000702270 */
[----:B---3--:R-:W-:Y:S02]  /*0720*/  IMAD R3, R15, R22, R12 ;  /* 0x000000160f037224 */ /* 0x008fe400078e020c */
[----:B------:R-:W-:Y:S01]  /*0730*/  @P3 LEA.HI R0, R9, R9, RZ, 0x1 ;  /* 0x0000000909003211 */ /* 0x000fe200078f08ff */
[----:B------:R-:W-:Y:S01]  /*0740*/  IMAD.MOV.U32 R8, RZ, RZ, 0x1 ;  /* 0x00000001ff087424 */ /* 0x000fe200078e00ff */
[----:B------:R-:W-:-:S02]  /*0750*/  SEL R5, RZ, 0x1, !P0 ;  /* 0x00000001ff057807 */ /* 0x000fc40004000000 */
[----:B------:R-:W-:Y:S02]  /*0760*/  @P3 SHF.R.S32.HI R0, RZ, 0x1, R0 ;  /* 0x00000001ff003819 */ /* 0x000fe40000011400 */
[----:B------:R-:W-:Y:S02]  /*0770*/  ISETP.LT.U32.AND P0, PT, R9, 0x2, !P6 ;  /* 0x000000020900780c */ /* 0x000fe40007701070 */
[----:B------:R-:W-:Y:S02]  /*0780*/  @P3 ISETP.NE.AND P4, PT, R0, R3, PT ;  /* 0x000000030000320c */ /* 0x000fe40003f85270 */
[----:B------:R-:W-:Y:S01]  /*0790*/  SEL R5, R5, 0x2, P5 ;  /* 0x0000000205057807 */ /* 0x000fe20002800000 */
[----:B------:R0:W2:Y:S01]  /*07a0*/  @!UP1 SYNCS.EXCH.64 URZ, [UR6+0x58], UR4 ;  /* 0x00005804063f95b2 */ /* 0x0000a20008000100 */
[----:B------:R-:W-:Y:S01]  /*07b0*/  SEL R7, RZ, 0x1, !P0 ;  /* 0x00000001ff077807 */ /* 0x000fe20004000000 */
[----:B------:R-:W-:Y:S01]  /*07c0*/  NOP ;  /* 0x0000000000007918 */ /* 0x000fe20000000000 */
[----:B------:R-:W-:Y:S01]  /*07d0*/  @P3 SEL R8, RZ, 0x1, P4 ;  /* 0x00000001ff083807 */ /* 0x000fe20002000000 */
[----:B------:R-:W-:Y:S06]  /*07e0*/  @!P1 BRA `(.L_x_3) ;  /* 0x0000000000089947 */ /* 0x000fec0003800000 */
[----:B-12-4-:R-:W-:Y:S01]  /*07f0*/  UCGABAR_ARV ;  /* 0x00000000000079c7 */ /* 0x016fe20008000000 */
[----:B------:R-:W-:Y:S05]  /*0800*/  BRA `(.L_x_4) ;  /* 0x0000000000047947 */ /* 0x000fea0003800000 */
.L_x_3:
[----:B-12-4-:R-:W-:Y:S01]  /*0810*/  NOP ;  /* 0x0000000000007918 */ /* 0x016fe20000000000 */
.L_x_4:
[----:B------:R-:W1:Y:S01]  /*0820*/  LDC R0, c[0x0][0x75c] ;  /* 0x0001d700ff007b82 */ /* 0x000e620000000800 */
[----:B------:R-:W-:Y:S01]  /*0830*/  IMAD.U32 R2, RZ, RZ, UR8 ;  /* 0x00000008ff027e24 */ /* 0x000fe2000f8e00ff */
[----:B------:R-:W-:Y:S01]  /*0840*/  LOP3.LUT R132, R132, 0xfffff7ff, RZ, 0xc0, !PT ;  /* 0xfffff7ff84847812 */ /* 0x000fe200078ec0ff */
[----:B------:R-:W-:Y:S01]  /*0850*/  IMAD.MOV.U32 R3, RZ, RZ, RZ ;  /* 0x000000ffff037224 */ /* 0x000fe200078e00ff */
[----:B-1----:R-:W-:-:S13]  /*0860*/  ISETP.NE.AND P3, PT, R0, 0x1, PT ;  /* 0x000000010000780c */ /* 0x002fda0003f65270 */
[----:B------:R-:W1:Y:S01]  /*0870*/  @P3 LDC R19, c[0x0][0x10] ;  /* 0x00000400ff133b82 */ /* 0x000e620000000800 */
[----:B------:R-:W-:Y:S01]  /*0880*/  @P3 IMAD.MOV.U32 R13, RZ, RZ, RZ ;  /* 0x000000ffff0d3224 */ /* 0x000fe200078e00ff */
[----:B------:R-:W-:Y:S01]  /*0890*/  @P3 LOP3.LUT R132, R132, 0x800, RZ, 0xfc, !PT ;  /* 0x0000080084843812 */ /* 0x000fe200078efcff */
[----:B------:R-:W-:-:S05]  /*08a0*/  @P3 IMAD.MOV.U32 R21, RZ, RZ, RZ ;  /* 0x000000ffff153224 */ /* 0x000fca00078e00ff */
[----:B------:R-:W2:Y:S01]  /*08b0*/  @!P3 LDC R17, c[0x0][0xc] ;  /* 0x00000300ff11bb82 */ /* 0x000ea20000000800 */
[----:B-1----:R-:W-:-:S04]  /*08c0*/  @P3 IMAD.WIDE.U32 R18, R19, UR8, R12 ;  /* 0x0000000813123c25 */ /* 0x002fc8000f8e000c */
[----:B--2---:R-:W-:-:S04]  /*08d0*/  @!P3 IMAD.WIDE.U32 R16, R12, R17, R2 ;  /* 0x000000110c10b225 */ /* 0x004fc800078e0002 */
[----:B------:R-:W-:Y:S02]  /*08e0*/  @P3 IMAD.MOV.U32 R2, RZ, RZ, R18 ;  /* 0x000000ffff023224 */ /* 0x000fe400078e0012 */
[----:B------:R-:W-:Y:S02]  /*08f0*/  @P3 IMAD.IADD R3, R19, 0x1, R21 ;  /* 0x0000000113033824 */ /* 0x000fe400078e0215 */
[----:B------:R-:W-:Y:S02]  /*0900*/  @!P3 IMAD.MOV.U32 R2, RZ, RZ, R16 ;  /* 0x000000ffff02b224 */ /* 0x000fe400078e0010 */
[----:B------:R-:W-:Y:S01]  /*0910*/  @!P3 IMAD.MOV.U32 R3, RZ, RZ, R17 ;  /* 0x000000ffff03b224 */ /* 0x000fe200078e0011 */
[----:B------:R-:W-:Y:S06]  /*0920*/  @!P1 BRA `(.L_x_5) ;  /* 0x00000000000c9947 */ /* 0x000fec0003800000 */
[----:B------:R-:W-:Y:S01]  /*0930*/  UCGABAR_WAIT ;  /* 0x0000000000007dc7 */ /* 0x000fe20008000000 */
[----:B------:R-:W-:Y:S01]  /*0940*/  CCTL.IVALL ;  /* 0x00000000ff00798f */ /* 0x000fe20002000000 */
[----:B------:R-:W-:Y:S05]  /*0950*/  BRA `(.L_x_6) ;  /* 0x0000000000047947 */ /* 0x000fea0003800000 */
.L_x_5:
[----:B------:R-:W-:Y:S06]  /*0960*/  BAR.SYNC.DEFER_BLOCKING 0x0 ;  /* 0x0000000000007b1d */ /* 0x000fec0000010000 */
.L_x_6:
[----:B------:R-:W-:Y:S05]  /*0970*/  @!P2 BRA `(.L_x_7) ;  /* 0x00000064000ca947 */ /* 0x000fea0003800000 */
[----:B------:R-:W-:-:S13]  /*0980*/  ISETP.GT.U32.AND P0, PT, R14, 0x1, PT ;  /* 0x000000010e00780c */ /* 0x000fda0003f04070 */
[----:B0-----:R-:W-:Y:S05]  /*0990*/  @P0 EXIT ;  /* 0x000000000000094d */ /* 0x001fea0003800000 */
[----:B------:R-:W-:Y:S01]  /*09a0*/  ULDC.64 UR4, c[0x0][0x750] ;  /* 0x0001d40000047ab9 */ /* 0x000fe20000000a00 */
[----:B------:R-:W-:Y:S01]  /*09b0*/  PRMT R16, RZ, 0x7610, R16 ;  /* 0x00007610ff107816 */ /* 0x000fe20000000010 */
[----:B------:R-:W-:Y:S01]  /*09c0*/  IMAD.MOV.U32 R17, RZ, RZ, -0x1 ;  /* 0xffffffffff117424 */ /* 0x000fe200078e00ff */
[----:B------:R-:W-:Y:S01]  /*09d0*/  ISETP.GE.U32.AND P0, PT, R2, UR4, PT ;  /* 0x0000000402007c0c */ /* 0x000fe2000bf06070 */
[----:B------:R-:W-:Y:S02]  /*09e0*/  IMAD.MOV.U32 R14, RZ, RZ, -0x1 ;  /* 0xffffffffff0e7424 */ /* 0x000fe400078e00ff */
[----:B------:R-:W-:Y:S01]  /*09f0*/  IMAD.MOV.U32 R6, RZ, RZ, -0x1 ;  /* 0xffffffffff067424 */ /* 0x000fe200078e00ff */
[----:B------:R-:W-:-:S13]  /*0a00*/  ISETP.GE.U32.AND.EX P0, PT, R3, UR5, PT, P0 ;  /* 0x0000000503007c0c */ /* 0x000fda000bf06100 */
[----:B------:R-:W-:Y:S05]  /*0a10*/  @P0 BRA `(.L_x_8) ;  /* 0x0000000400280947 */ /* 0x000fea0003800000 */
[----:B------:R-:W0:Y:S01]  /*0a20*/  LDC.64 R24, c[0x0][0x728] ;  /* 0x0001ca00ff187b82 */ /* 0x000e220000000a00 */
[----:B------:R-:W-:Y:S02]  /*0a30*/  IMAD.MOV.U32 R16, RZ, RZ, R2 ;  /* 0x000000ffff107224 */ /* 0x000fe400078e0002 */
[----:B------:R-:W-:-:S05]  /*0a40*/  IMAD.MOV.U32 R17, RZ, RZ, R3 ;  /* 0x000000ffff117224 */ /* 0x000fca00078e0003 */
[----:B------:R-:W1:Y:S08]  /*0a50*/  LDC R6, c[0x0][0x730] ;  /* 0x0001cc00ff067b82 */ /* 0x000e700000000800 */
[----:B------:R-:W2:Y:S01]  /*0a60*/  LDC.64 R26, c[0x0][0x720] ;  /* 0x0001c800ff1a7b82 */ /* 0x000ea20000000a00 */
[----:B0-----:R-:W-:-:S04]  /*0a70*/  ISETP.NE.U32.AND P0, PT, R24, RZ, PT ;  /* 0x000000ff1800720c */ /* 0x001fc80003f05070 */
[----:B------:R-:W-:-:S13]  /*0a80*/  ISETP.NE.AND.EX P0, PT, R25, RZ, PT, P0 ;  /* 0x000000ff1900720c */ /* 0x000fda0003f05300 */
[----:B-12---:R-:W-:Y:S05]  /*0a90*/  @!P0 BRA `(.L_x_9) ;  /* 0x0000000000288947 */ /* 0x006fea0003800000 */
[----:B------:R-:W0:Y:S02]  /*0aa0*/  LDC R21, c[0x0][0x734] ;  /* 0x0001cd00ff157b82 */ /* 0x000e240000000800 */
[----:B0-----:R-:W-:-:S05]  /*0ab0*/  IADD3 R21, P0, R2, R21, RZ ;  /* 0x0000001502157210 */ /* 0x001fca0007f1e0ff */
[----:B------:R-:W-:-:S04]  /*0ac0*/  IMAD.X R23, RZ, RZ, R3, P0 ;  /* 0x000000ffff177224 */ /* 0x000fc800000e0603 */
[----:B------:R-:W-:-:S04]  /*0ad0*/  IMAD.WIDE.U32 R16, R23, R24, RZ ;  /* 0x0000001817107225 */ /* 0x000fc800078e00ff */
[----:B------:R-:W-:-:S04]  /*0ae0*/  IMAD.WIDE.U32 R18, P0, R21, R25, R16 ;  /* 0x0000001915127225 */ /* 0x000fc80007800010 */
[----:B------:R-:W-:-:S04]  /*0af0*/  IMAD.WIDE.U32 R16, R21, R24, RZ ;  /* 0x0000001815107225 */ /* 0x000fc800078e00ff */
[----:B------:R-:W-:Y:S01]  /*0b00*/  IMAD.X R21, RZ, RZ, RZ, P0 ;  /* 0x000000ffff157224 */ /* 0x000fe200000e06ff */
[----:B------:R-:W-:Y:S01]  /*0b10*/  IADD3 RZ, P0, R17, R18, RZ ;  /* 0x0000001211ff7210 */ /* 0x000fe20007f1e0ff */
[----:B------:R-:W-:-:S04]  /*0b20*/  IMAD.MOV.U32 R20, RZ, RZ, R19 ;  /* 0x000000ffff147224 */ /* 0x000fc800078e0013 */
[----:B------:R-:W-:-:S08]  /*0b30*/  IMAD.WIDE.U32.X R16, R23, R25, R20, P0 ;  /* 0x0000001917107225 */ /* 0x000fd000000e0414 */
.L_x_9:
[----:B------:R-:W0:Y:S01]  /*0b40*/  LDC.64 R24, c[0x0][0x740] ;  /* 0x0001d000ff187b82 */ /* 0x000e220000000a00 */
[--C-:B------:R-:W-:Y:S01]  /*0b50*/  SHF.R.U64 R30, R16, R6, R17.reuse ;  /* 0x00000006101e7219 */ /* 0x100fe20000001211 */
[----:B------:R-:W-:Y:S01]  /*0b60*/  IMAD R32, R15, R22, R12 ;  /* 0x000000160f207224 */ /* 0x000fe200078e020c */
[----:B------:R-:W-:Y:S02]  /*0b70*/  SHF.R.U32.HI R6, RZ, R6, R17 ;  /* 0x00000006ff067219 */ /* 0x000fe40000011611 */
[----:B------:R-:W-:-:S03]  /*0b80*/  IADD3 R13, P0, RZ, -R30, RZ ;  /* 0x8000001eff0d7210 */ /* 0x000fc60007f1e0ff */
[----:B------:R-:W1:Y:S02]  /*0b90*/  LDC R14, c[0x0][0x718] ;  /* 0x0001c600ff0e7b82 */ /* 0x000e640000000800 */
[----:B------:R-:W-:-:S04]  /*0ba0*/  IMAD.X R17, RZ, RZ, ~R6, P0 ;  /* 0x000000ffff117224 */ /* 0x000fc800000e0e06 */
[-C--:B------:R-:W-:Y:S02]  /*0bb0*/  IMAD R6, R17, R26.reuse, RZ ;  /* 0x0000001a11067224 */ /* 0x080fe400078e02ff */
[----:B------:R-:W2:Y:S01]  /*0bc0*/  LDC R19, c[0x0][0x708] ;  /* 0x0001c200ff137b82 */ /* 0x000ea20000000800 */
[----:B------:R-:W-:-:S04]  /*0bd0*/  IMAD.WIDE.U32 R16, R13, R26, R2 ;  /* 0x0000001a0d107225 */ /* 0x000fc800078e0002 */
[----:B------:R-:W-:Y:S02]  /*0be0*/  IMAD R13, R13, R27, R6 ;  /* 0x0000001b0d0d7224 */ /* 0x000fe400078e0206 */
[----:B------:R-:W-:Y:S01]  /*0bf0*/  IMAD.MOV.U32 R27, RZ, RZ, 0x1 ;  /* 0x00000001ff1b7424 */ /* 0x000fe200078e00ff */
[----:B------:R-:W3:Y:S01]  /*0c00*/  LDC R20, c[0x0][0x758] ;  /* 0x0001d600ff147b82 */ /* 0x000ee20000000800 */
[----:B0-----:R-:W-:Y:S01]  /*0c10*/  ISETP.NE.U32.AND P0, PT, R24, RZ, PT ;  /* 0x000000ff1800720c */ /* 0x001fe20003f05070 */
[----:B------:R-:W-:Y:S02]  /*0c20*/  IMAD.IADD R13, R17, 0x1, R13 ;  /* 0x00000001110d7824 */ /* 0x000fe400078e020d */
[----:B------:R-:W-:Y:S01]  /*0c30*/  IMAD.MOV.U32 R17, RZ, RZ, -0x1 ;  /* 0xffffffffff117424 */ /* 0x000fe200078e00ff */
[----:B------:R-:W-:-:S03]  /*0c40*/  ISETP.NE.AND.EX P0, PT, R25, RZ, PT, P0 ;  /* 0x000000ff1900720c */ /* 0x000fc60003f05300 */
[----:B------:R-:W0:Y:S01]  /*0c50*/  LDC R23, c[0x0][0x700] ;  /* 0x0001c000ff177b82 */ /* 0x000e220000000800 */
[-CC-:B-1----:R-:W-:Y:S02]  /*0c60*/  SHF.R.U64 R21, R16, R14.reuse, R13.reuse ;  /* 0x0000000e10157219 */ /* 0x182fe4000000120d */
[----:B------:R-:W-:-:S05]  /*0c70*/  SHF.R.U32.HI R6, RZ, R14, R13 ;  /* 0x0000000eff067219 */ /* 0x000fca000001160d */
[----:B------:R-:W1:Y:S01]  /*0c80*/  LDC R26, c[0x0][0x748] ;  /* 0x0001d200ff1a7b82 */ /* 0x000e620000000800 */
[-CC-:B--2---:R-:W-:Y:S02]  /*0c90*/  SHF.R.U64 R31, R21, R19.reuse, R6.reuse ;  /* 0x00000013151f7219 */ /* 0x184fe40000001206 */
[----:B------:R-:W-:-:S05]  /*0ca0*/  SHF.R.U32.HI R13, RZ, R19, R6 ;  /* 0x00000013ff0d7219 */ /* 0x000fca0000011606 */
[----:B------:R-:W2:Y:S01]  /*0cb0*/  LDC R28, c[0x0][0x738] ;  /* 0x0001ce00ff1c7b82 */ /* 0x000ea20000000800 */
[-CC-:B---3--:R-:W-:Y:S02]  /*0cc0*/  SHF.R.U64 R22, R31, R20.reuse, R13.reuse ;  /* 0x000000141f167219 */ /* 0x188fe4000000120d */
[-C--:B------:R-:W-:Y:S02]  /*0cd0*/  SHF.L.U32 R6, R17, R20.reuse, RZ ;  /* 0x0000001411067219 */ /* 0x080fe400000006ff */
[----:B------:R-:W-:Y:S01]  /*0ce0*/  SHF.R.U32.HI R13, RZ, R20, R13 ;  /* 0x00000014ff0d7219 */ /* 0x000fe2000001160d */
[----:B------:R-:W-:Y:S01]  /*0cf0*/  IMAD.MOV.U32 R12, RZ, RZ, R22 ;  /* 0x000000ffff0c7224 */ /* 0x000fe200078e0016 */
[----:B------:R-:W-:Y:S01]  /*0d00*/  LOP3.LUT R18, RZ, R6, RZ, 0x33, !PT ;  /* 0x00000006ff127212 */ /* 0x000fe200078e33ff */
[----:B------:R-:W3:Y:S01]  /*0d10*/  LDC R29, c[0x0][0x710] ;  /* 0x0001c400ff1d7b82 */ /* 0x000ee20000000800 */
[----:B------:R-:W-:Y:S05]  /*0d20*/  @!P0 BRA `(.L_x_10) ;  /* 0x0000000000288947 */ /* 0x000fea0003800000 */
[----:B------:R-:W4:Y:S02]  /*0d30*/  LDC R17, c[0x0][0x74c] ;  /* 0x0001d300ff117b82 */ /* 0x000f240000000800 */
[----:B----4-:R-:W-:-:S05]  /*0d40*/  IADD3 R17, P0, R22, R17, RZ ;  /* 0x0000001116117210 */ /* 0x010fca0007f1e0ff */
        /* <DEDUP_REMOVED lines=8> */
.L_x_10:
[----:B-1----:R-:W-:Y:S01]  /*0dd0*/  SHF.R.U64 R12, R12, R26, R13 ;  /* 0x0000001a0c0c7219 */ /* 0x002fe2000000120d */
[----:B0-----:R-:W-:Y:S01]  /*0de0*/  VIADD R14, R23, 0xffffffff ;  /* 0xffffffff170e7836 */ /* 0x001fe20000000000 */
[----:B------:R-:W-:Y:S01]  /*0df0*/  SHF.L.U32 R6, R27, R20, RZ ;  /* 0x000000141b067219 */ /* 0x000fe200000006ff */
[----:B------:R-:W-:Y:S01]  /*0e00*/  IMAD.MOV.U32 R16, RZ, RZ, 0x1 ;  /* 0x00000001ff107424 */ /* 0x000fe200078e00ff */
[----:B------:R-:W-:Y:S01]  /*0e10*/  LOP3.LUT R13, R31, R18, RZ, 0xc0, !PT ;  /* 0x000000121f0d7212 */ /* 0x000fe200078ec0ff */
[----:B------:R-:W-:Y:S01]  /*0e20*/  IMAD.MOV R15, RZ, RZ, -R12 ;  /* 0x000000ffff0f7224 */ /* 0x000fe200078e0a0c */
[----:B------:R-:W-:Y:S02]  /*0e30*/  SEL R11, R11, R32, !P3 ;  /* 0x000000200b0b7207 */ /* 0x000fe40005800000 */
[----:B------:R-:W-:Y:S01]  /*0e40*/  LOP3.LUT R14, R21, R14, RZ, 0xc0, !PT ;  /* 0x0000000e150e7212 */ /* 0x000fe200078ec0ff */
[----:B------:R-:W-:Y:S02]  /*0e50*/  IMAD R12, R6, R12, R13 ;  /* 0x0000000c060c7224 */ /* 0x000fe400078e020d */
[----:B--2---:R-:W-:-:S02]  /*0e60*/  IMAD R6, R15, R28, R22 ;  /* 0x0000001c0f067224 */ /* 0x004fc400078e0216 */
[----:B---3--:R-:W-:Y:S02]  /*0e70*/  IMAD R11, R12, R29, R11 ;  /* 0x0000001d0c0b7224 */ /* 0x008fe400078e020b */
[----:B------:R-:W-:-:S05]  /*0e80*/  IMAD R6, R6, R23, R14 ;  /* 0x0000001706067224 */ /* 0x000fca00078e020e */
[----:B------:R-:W-:Y:S02]  /*0e90*/  SEL R14, R6, R11, !P3 ;  /* 0x0000000b060e7207 */ /* 0x000fe40005800000 */
[----:B------:R-:W-:Y:S01]  /*0ea0*/  SEL R17, R11, R6, !P3 ;  /* 0x000000060b117207 */ /* 0x000fe20005800000 */
[----:B------:R-:W-:-:S07]  /*0eb0*/  IMAD.MOV.U32 R6, RZ, RZ, R30 ;  /* 0x000000ffff067224 */ /* 0x000fce00078e001e */
.L_x_8:
[----:B------:R-:W-:-:S08]  /*0ec0*/  NOP ;  /* 0x0000000000007918 */ /* 0x000fd00000000000 */
[----:B------:R-:W0:Y:S02]  /*0ed0*/  USETMAXREG.TRY_ALLOC.CTAPOOL UP0, 0xe8 ;  /* 0x000000e8000079c8 */ /* 0x000e240008000600 */
[----:B0-----:R-:W-:-:S13]  /*0ee0*/  PLOP3.LUT P0, PT, PT, PT, UP0, 0x80, 0x0 ;  /* 0x000000000000781c */ /* 0x001fda0003f0f008 */
[----:B------:R-:W-:Y:S05]  /*0ef0*/  @!P0 BRA `(.L_x_8) ;  /* 0xfffffffc00f08947 */ /* 0x000fea000383ffff */
[----:B------:R-:W-:Y:S01]  /*0f00*/  ULDC.64 UR4, c[0x0][0x698] ;  /* 0x0001a60000047ab9 */ /* 0x000fe20000000a00 */
[----:B------:R-:W-:Y:S01]  /*0f10*/  ULDC.64 UR10, c[0x0][0x208] ;  /* 0x00008200000a7ab9 */ /* 0x000fe20000000a00 */
[----:B------:R-:W-:-:S04]  /*0f20*/  ISETP.NE.U32.AND P0, PT, RZ, UR4, PT ;  /* 0x00000004ff007c0c */ /* 0x000fc8000bf05070 */
[----:B------:R-:W-:-:S13]  /*0f30*/  ISETP.NE.AND.EX P0, PT, RZ, UR5, PT, P0 ;  /* 0x00000005ff007c0c */ /* 0x000fda000bf05300 */
[----:B------:R-:W-:Y:S05]  /*0f40*/  @!P0 BRA `(.L_x_11) ;  /* 0x00000000001c8947 */ /* 0x000fea0003800000 */
[----:B------:R-:W0:Y:S02]  /*0f50*/  LDC.64 R12, c[0x0][0x698] ;  /* 0x0001a600ff0c7b82 */ /* 0x000e240000000a00 */
[----:B0-----:R-:W2:Y:S02]  /*0f60*/  LDG.E.64 R12, desc[UR10][R12.64] ;  /* 0x0000000a0c0c7981 */ /* 0x001ea4000c1e1b00 */
[----:B--2---:R-:W-:-:S04]  /*0f70*/  ISETP.NE.U32.AND P0, PT, R12, RZ, PT ;  /* 0x000000ff0c00720c */ /* 0x004fc80003f05070 */
[----:B------:R-:W-:-:S13]  /*0f80*/  ISETP.NE.AND.EX P0, PT, R13, RZ, PT, P0 ;  /* 0x000000ff0d00720c */ /* 0x000fda0003f05300 */
[----:B------:R-:W-:Y:S05]  /*0f90*/  @!P0 BRA `(.L_x_11) ;  /* 0x0000000000088947 */ /* 0x000fea0003800000 */
[----:B------:R0:W5:Y:S01]  /*0fa0*/  LD.E R105, desc[UR10][R12.64] ;  /* 0x0000000a0c697980 */ /* 0x000162000c101900 */
[----:B------:R-:W-:Y:S05]  /*0fb0*/  BRA `(.L_x_12) ;  /* 0x0000000000207947 */ /* 0x000fea0003800000 */
.L_x_11:
[----:B------:R-:W-:Y:S02]  /*0fc0*/  ULDC.64 UR4, c[0x0][0x688] ;  /* 0x0001a20000047ab9 */ /* 0x000fe40000000a00 */
[----:B------:R-:W-:-:S04]  /*0fd0*/  ISETP.NE.U32.AND P0, PT, RZ, UR4, PT ;  /* 0x00000004ff007c0c */ /* 0x000fc8000bf05070 */
[----:B------:R-:W-:-:S13]  /*0fe0*/  ISETP.NE.AND.EX P0, PT, RZ, UR5, PT, P0 ;  /* 0x00000005ff007c0c */ /* 0x000fda000bf05300 */
[----:B------:R-:W-:Y:S05]  /*0ff0*/  @!P0 BRA `(.L_x_13) ;  /* 0x00000000000c8947 */ /* 0x000fea0003800000 */
[----:B------:R-:W0:Y:S02]  /*1000*/  LDC.64 R12, c[0x0][0x688] ;  /* 0x0001a200ff0c7b82 */ /* 0x000e240000000a00 */
[----:B0-----:R1:W5:Y:S01]  /*1010*/  LDG.E R105, desc[UR10][R12.64] ;  /* 0x0000000a0c697981 */ /* 0x001362000c1e1900 */
[----:B------:R-:W-:Y:S05]  /*1020*/  BRA `(.L_x_12) ;  /* 0x0000000000047947 */ /* 0x000fea0003800000 */
.L_x_13:
[----:B------:R-:W2:Y:S02]  /*1030*/  LDC R105, c[0x0][0x680] ;  /* 0x0001a000ff697b82 */ /* 0x000ea40000000800 */
.L_x_12:
[----:B------:R-:W-:Y:S02]  /*1040*/  ULDC.64 UR4, c[0x0][0x6a0] ;  /* 0x0001a80000047ab9 */ /* 0x000fe40000000a00 */
[----:B------:R-:W-:-:S04]  /*1050*/  ISETP.NE.U32.AND P0, PT, RZ, UR4, PT ;  /* 0x00000004ff007c0c */ /* 0x000fc8000bf05070 */
[----:B------:R-:W-:-:S13]  /*1060*/  ISETP.NE.AND.EX P0, PT, RZ, UR5, PT, P0 ;  /* 0x00000005ff007c0c */ /* 0x000fda000bf05300 */
[----:B------:R-:W-:Y:S05]  /*1070*/  @!P0 BRA `(.L_x_14) ;  /* 0x00000000001c8947 */ /* 0x000fea0003800000 */
[----:B01----:R-:W0:Y:S02]  /*1080*/  LDC.64 R12, c[0x0][0x6a0] ;  /* 0x0001a800ff0c7b82 */ /* 0x003e240000000a00 */
[----:B0-----:R-:W3:Y:S02]  /*1090*/  LDG.E.64 R12, desc[UR10][R12.64] ;  /* 0x0000000a0c0c7981 */ /* 0x001ee4000c1e1b00 */
[----:B---3--:R-:W-:-:S04]  /*10a0*/  ISETP.NE.U32.AND P0, PT, R12, RZ, PT ;  /* 0x000000ff0c00720c */ /* 0x008fc80003f05070 */
[----:B------:R-:W-:-:S13]  /*10b0*/  ISETP.NE.AND.EX P0, PT, R13, RZ, PT, P0 ;  /* 0x000000ff0d00720c */ /* 0x000fda0003f05300 */
[----:B------:R-:W-:Y:S05]  /*10c0*/  @!P0 BRA `(.L_x_14) ;  /* 0x0000000000088947 */ /* 0x000fea0003800000 */
[----:B------:R0:W5:Y:S01]  /*10d0*/  LD.E R104, desc[UR10][R12.64] ;  /* 0x0000000a0c687980 */ /* 0x000162000c101900 */
[----:B------:R-:W-:Y:S05]  /*10e0*/  BRA `(.L_x_15) ;  /* 0x0000000000207947 */ /* 0x000fea0003800000 */
.L_x_14:
[----:B------:R-:W-:Y:S02]  /*10f0*/  ULDC.64 UR4, c[0x0][0x690] ;  /* 0x0001a40000047ab9 */ /* 0x000fe40000000a00 */
[----:B------:R-:W-:-:S04]  /*1100*/  ISETP.NE.U32.AND P0, PT, RZ, UR4, PT ;  /* 0x00000004ff007c0c */ /* 0x000fc8000bf05070 */
[----:B------:R-:W-:-:S13]  /*1110*/  ISETP.NE.AND.EX P0, PT, RZ, UR5, PT, P0 ;  /* 0x00000005ff007c0c */ /* 0x000fda000bf05300 */
[----:B------:R-:W-:Y:S05]  /*1120*/  @!P0 BRA `(.L_x_16) ;  /* 0x00000000000c8947 */ /* 0x000fea0003800000 */
[----:B01----:R-:W0:Y:S02]  /*1130*/  LDC.64 R12, c[0x0][0x690] ;  /* 0x0001a400ff0c7b82 */ /* 0x003e240000000a00 */
[----:B0-----:R1:W5:Y:S01]  /*1140*/  LDG.E R104, desc[UR10][R12.64] ;  /* 0x0000000a0c687981 */ /* 0x001362000c1e1900 */
[----:B------:R-:W-:Y:S05]  /*1150*/  BRA `(.L_x_15) ;  /* 0x0000000000047947 */ /* 0x000fea0003800000 */
.L_x_16:
[----:B------:R-:W3:Y:S02]  /*1160*/  LDC R104, c[0x0][0x684] ;  /* 0x0001a100ff687b82 */ /* 0x000ee40000000800 */
.L_x_15:
[----:B------:R-:W-:-:S13]  /*1170*/  LOP3.LUT P0, RZ, R16, 0xff, RZ, 0xc0, !PT ;  /* 0x000000ff10ff7812 */ /* 0x000fda000780c0ff */
[----:B------:R-:W-:Y:S05]  /*1180*/  @!P0 EXIT ;  /* 0x000000000000894d */ /* 0x000fea0003800000 */
[----:B------:R-:W-:Y:S01]  /*1190*/  ULDC UR4, c[0x0][0x28c] ;  /* 0x0000a30000047ab9 */ /* 0x000fe20000000800 */
[----:B------:R-:W-:Y:S01]  /*11a0*/  LOP3.LUT R140, R5, 0x1, RZ, 0xfc, !PT ;  /* 0x00000001058c7812 */ /* 0x000fe200078efcff */
[----:B------:R-:W-:-:S04]  /*11b0*/  UIADD3 UR4, UR4, 0x7f, URZ ;  /* 0x0000007f04047890 */ /* 0x000fc8000fffe03f */
[----:B------:R-:W-:-:S04]  /*11c0*/  USHF.R.S32.HI UR5, URZ, 0x1f, UR4 ;  /* 0x0000001f3f057899 */ /* 0x000fc80008011404 */
[----:B------:R-:W-:-:S03]  /*11d0*/  ULEA.HI UR5, UR5, UR4, URZ, 0x7 ;  /* 0x0000000405057291 */ /* 0x000fc6000f8f383f */
[----:B------:R-:W-:Y:S01]  /*11e0*/  UMOV UR4, URZ ;  /* 0x0000003f00047c82 */ /* 0x000fe20008000000 */
[----:B------:R-:W-:-:S03]  /*11f0*/  USHF.R.S32.HI UR6, URZ, 0x7, UR5 ;  /* 0x000000073f067899 */ /* 0x000fc60008011405 */
[----:B------:R-:W-:-:S09]  /*1200*/  UMOV UR5, URZ ;  /* 0x0000003f00057c82 */ /* 0x000fd20008000000 */
.L_x_153:
[----:B------:R-:W-:Y:S02]  /*1210*/  LOP3.LUT R11, R4, 0x80, RZ, 0xc0, !PT ;  /* 0x00000080040b7812 */ /* 0x000fe400078ec0ff */
[----:B------:R-:W-:Y:S02]  /*1220*/  CS2R R54, SRZ ;  /* 0x0000000000367805 */ /* 0x000fe4000001ff00 */
[----:B------:R-:W-:Y:S02]  /*1230*/  CS2R R56, SRZ ;  /* 0x0000000000387805 */ /* 0x000fe4000001ff00 */
[----:B------:R-:W-:Y:S02]  /*1240*/  CS2R R58, SRZ ;  /* 0x00000000003a7805 */ /* 0x000fe4000001ff00 */
[----:B01----:R-:W-:Y:S02]  /*1250*/  SHF.R.U32.HI R12, RZ, 0x7, R11 ;  /* 0x00000007ff0c7819 */ /* 0x003fe4000001160b */
[----:B------:R-:W-:-:S02]  /*1260*/  CS2R R60, SRZ ;  /* 0x00000000003c7805 */ /* 0x000fc4000001ff00 */
[----:B------:R-:W-:Y:S02]  /*1270*/  VIMNMX R11, RZ, UR6, PT ;  /* 0x00000006ff0b7c48 */ /* 0x000fe4000bfe0100 */
[----:B------:R-:W-:Y:S02]  /*1280*/  CS2R R62, SRZ ;  /* 0x00000000003e7805 */ /* 0x000fe4000001ff00 */
[----:B------:R-:W-:Y:S02]  /*1290*/  CS2R R64, SRZ ;  /* 0x0000000000407805 */ /* 0x000fe4000001ff00 */
[----:B------:R-:W-:Y:S01]  /*12a0*/  CS2R R66, SRZ ;  /* 0x0000000000427805 */ /* 0x000fe2000001ff00 */
[----:B------:R-:W0:Y:S01]  /*12b0*/  SHFL.IDX PT, R12, R12, RZ, 0x1f ;  /* 0x00001fff0c0c7589 */ /* 0x000e2200000e0000 */
[----:B------:R-:W-:Y:S02]  /*12c0*/  IADD3 R11, -R11, UR6, RZ ;  /* 0x000000060b0b7c10 */ /* 0x000fe4000fffe1ff */
[----:B------:R-:W-:-:S02]  /*12d0*/  CS2R R68, SRZ ;  /* 0x0000000000447805 */ /* 0x000fc4000001ff00 */
[----:B------:R-:W-:Y:S02]  /*12e0*/  CS2R R70, SRZ ;  /* 0x0000000000467805 */ /* 0x000fe4000001ff00 */
[----:B------:R-:W-:Y:S02]  /*12f0*/  CS2R R72, SRZ ;  /* 0x0000000000487805 */ /* 0x000fe4000001ff00 */
[----:B------:R-:W-:Y:S02]  /*1300*/  ISETP.GE.AND P0, PT, R11, 0x1, PT ;  /* 0x000000010b00780c */ /* 0x000fe40003f06270 */
[----:B------:R-:W-:Y:S02]  /*1310*/  CS2R R74, SRZ ;  /* 0x00000000004a7805 */ /* 0x000fe4000001ff00 */
[----:B------:R-:W-:Y:S02]  /*1320*/  CS2R R76, SRZ ;  /* 0x00000000004c7805 */ /* 0x000fe4000001ff00 */
[----:B------:R-:W-:-:S02]  /*1330*/  CS2R R78, SRZ ;  /* 0x00000000004e7805 */ /* 0x000fc4000001ff00 */
[----:B------:R-:W-:Y:S02]  /*1340*/  CS2R R80, SRZ ;  /* 0x0000000000507805 */ /* 0x000fe4000001ff00 */
[----:B------:R-:W-:Y:S02]  /*1350*/  CS2R R82, SRZ ;  /* 0x0000000000527805 */ /* 0x000fe4000001ff00 */
[----:B------:R-:W-:Y:S02]  /*1360*/  CS2R R84, SRZ ;  /* 0x0000000000547805 */ /* 0x000fe4000001ff00 */
        /* <DEDUP_REMOVED lines=12> */
[----:B0-----:R-:W-:Y:S02]  /*1430*/  R2UR UR7, R12 ;  /* 0x000000000c0772ca */ /* 0x001fe400000e0000 */
[----:B------:R-:W-:Y:S02]  /*1440*/  CS2R R46, SRZ ;  /* 0x00000000002e7805 */ /* 0x000fe4000001ff00 */
[----:B------:R-:W-:-:S02]  /*1450*/  CS2R R48, SRZ ;  /* 0x0000000000307805 */ /* 0x000fc4000001ff00 */
[----:B------:R-:W-:Y:S02]  /*1460*/  CS2R R50, SRZ ;  /* 0x0000000000327805 */ /* 0x000fe4000001ff00 */
[----:B------:R-:W-:Y:S01]  /*1470*/  CS2R R52, SRZ ;  /* 0x0000000000347805 */ /* 0x000fe2000001ff00 */
[----:B--234-:R-:W-:Y:S06]  /*1480*/  @!P0 BRA `(.L_x_17) ;  /* 0x0000000400988947 */ /* 0x01cfec0003800000 */
[----:B------:R-:W0:Y:S01]  /*1490*/  S2UR UR12, SR_CgaCtaId ;  /* 0x00000000000c79c3 */ /* 0x000e220000008800 */
[----:B------:R-:W-:Y:S01]  /*14a0*/  ULEA.HI UR8, UR7, UR7, URZ, 0x1 ;  /* 0x0000000707087291 */ /* 0x000fe2000f8f083f */
[----:B------:R-:W-:Y:S01]  /*14b0*/  IMAD.U32 R19, RZ, RZ, UR4 ;  /* 0x00000004ff137e24 */ /* 0x000fe2000f8e00ff */
[----:B------:R-:W-:Y:S01]  /*14c0*/  UMOV UR9, 0x400 ;  /* 0x0000040000097882 */ /* 0x000fe20000000000 */
[----:B------:R-:W-:Y:S01]  /*14d0*/  IMAD.U32 R12, RZ, RZ, UR5 ;  /* 0x00000005ff0c7e24 */ /* 0x000fe2000f8e00ff */
[----:B------:R-:W-:Y:S02]  /*14e0*/  ULOP3.LUT UR8, UR8, 0x7fffe, URZ, 0xc0, !UPT ;  /* 0x0007fffe08087892 */ /* 0x000fe4000f8ec03f */
[----:B------:R-:W-:Y:S02]  /*14f0*/  UPLOP3.LUT UP0, UPT, UPT, UPT, UPT, 0x40, 0x0 ;  /* 0x000000000000789c */ /* 0x000fe40003f0e870 */
[----:B------:R-:W-:Y:S02]  /*1500*/  UIADD3 UR8, UR7, -UR8, URZ ;  /* 0x8000000807087290 */ /* 0x000fe4000fffe03f */
[----:B0-----:R-:W-:-:S04]  /*1510*/  ULEA UR9, UR12, UR9, 0x18 ;  /* 0x000000090c097291 */ /* 0x001fc8000f8ec03f */
[----:B------:R-:W-:-:S04]  /*1520*/  ULEA UR8, UR8, UR9, 0xd ;  /* 0x0000000908087291 */ /* 0x000fc8000f8e683f */
[----:B------:R-:W-:-:S04]  /*1530*/  UIADD3 UR8, UR8, 0x100, URZ ;  /* 0x0000010008087890 */ /* 0x000fc8000fffe03f */
[----:B------:R-:W-:-:S03]  /*1540*/  USHF.R.U32.HI UR7, URZ, 0x4, UR8 ;  /* 0x000000043f077899 */ /* 0x000fc60008011608 */
[----:B------:R-:W-:Y:S01]  /*1550*/  UMOV UR8, UR5 ;  /* 0x0000000500087c82 */ /* 0x000fe20008000000 */
[----:B------:R-:W-:-:S12]  /*1560*/  ULOP3.LUT UR7, UR7, 0x3fff, URZ, 0xc0, !UPT ;  /* 0x00003fff07077892 */ /* 0x000fd8000f8ec03f */
.L_x_24:
[----:B------:R-:W-:-:S13]  /*1570*/  ISETP.NE.AND P1, PT, R140, 0x3, PT ;  /* 0x000000038c00780c */ /* 0x000fda0003f25270 */
[----:B0-----:R-:W-:Y:S05]  /*1580*/  @!P1 BRA `(.L_x_18) ;  /* 0x0000000000049947 */ /* 0x001fea0003800000 */
[----:B------:R-:W-:Y:S01]  /*1590*/  BPT.TRAP 0x1 ;  /* 0x000000040000795c */ /* 0x000fe20000300000 */
.L_x_18:
[----:B------:R-:W0:Y:S01]  /*15a0*/  S2UR UR12, SR_CgaCtaId ;  /* 0x00000000000c79c3 */ /* 0x000e220000008800 */
[----:B------:R-:W-:Y:S01]  /*15b0*/  UMOV UR9, 0x400 ;  /* 0x0000040000097882 */ /* 0x000fe20000000000 */
[----:B------:R-:W-:Y:S01]  /*15c0*/  SHF.L.U32 R15, R19, 0x1f, RZ ;  /* 0x0000001f130f7819 */ /* 0x000fe200000006ff */
[----:B0-----:R-:W-:-:S04]  /*15d0*/  ULEA UR17, UR12, UR9, 0x18 ;  /* 0x000000090c117291 */ /* 0x001fc8000f8ec03f */
[----:B------:R-:W-:-:S09]  /*15e0*/  ULEA UR9, UR8, UR17, 0x3 ;  /* 0x0000001108097291 */ /* 0x000fd2000f8e183f */
[----:B------:R0:W1:Y:S01]  /*15f0*/  SYNCS.PHASECHK.TRANS64.TRYWAIT P0, [UR9], R15 ;  /* 0x0000000fff0075a7 */ /* 0x0000620008000149 */
[----:B------:R-:W-:Y:S05]  /*1600*/  @!P1 BRA `(.L_x_19) ;  /* 0x0000000000049947 */ /* 0x000fea0003800000 */
[----:B------:R-:W-:Y:S01]  /*1610*/  BPT.TRAP 0x1 ;  /* 0x000000040000795c */ /* 0x000fe20000300000 */
.L_x_19:
[C---:B------:R-:W-:Y:S02]  /*1620*/  IMAD.SHL.U32 R13, R4.reuse, 0x40, RZ ;  /* 0x00000040040d7824 */ /* 0x040fe400078e00ff */
[C---:B------:R-:W-:Y:S02]  /*1630*/  IMAD.SHL.U32 R16, R4.reuse, 0x400, RZ ;  /* 0x0000040004107824 */ /* 0x040fe400078e00ff */
[----:B------:R-:W-:Y:S01]  /*1640*/  IMAD.SHL.U32 R18, R4, 0x20, RZ ;  /* 0x0000002004127824 */ /* 0x000fe200078e00ff */
[----:B------:R-:W-:-:S04]  /*1650*/  LOP3.LUT R13, R13, 0x3800, RZ, 0xc0, !PT ;  /* 0x000038000d0d7812 */ /* 0x000fc800078ec0ff */
[----:B------:R-:W-:Y:S01]  /*1660*/  LOP3.LUT R13, R13, 0x400, R16, 0xf8, !PT ;  /* 0x000004000d0d7812 */ /* 0x000fe200078ef810 */
[----:B------:R-:W-:-:S03]  /*1670*/  IMAD.U32 R16, RZ, RZ, UR8 ;  /* 0x00000008ff107e24 */ /* 0x000fc6000f8e00ff */
[----:B------:R-:W-:-:S04]  /*1680*/  LOP3.LUT R13, R13, 0x380, R18, 0xf8, !PT ;  /* 0x000003800d0d7812 */ /* 0x000fc800078ef812 */
[----:B------:R-:W-:-:S05]  /*1690*/  SHF.R.U32.HI R13, RZ, 0x3, R13 ;  /* 0x00000003ff0d7819 */ /* 0x000fca000001160d */
[----:B------:R-:W-:Y:S01]  /*16a0*/  IMAD R13, R16, 0x1000, R13 ;  /* 0x00001000100d7824 */ /* 0x000fe200078e020d */
[----:B-1----:R-:W-:Y:S06]  /*16b0*/  @P0 BRA `(.L_x_20) ;  /* 0x0000000000080947 */ /* 0x002fec0003800000 */
[----:B------:R-:W1:Y:S02]  /*16c0*/  SYNCS.PHASECHK.TRANS64.TRYWAIT P0, [UR9], R15 ;  /* 0x0000000fff0075a7 */ /* 0x000e640008000149 */
[----:B-1----:R-:W-:Y:S05]  /*16d0*/  @!P0 BRA `(.L_x_21) ;  /* 0x0000006c00788947 */ /* 0x002fea0003800000 */
.L_x_20:
[----:B------:R-:W-:Y:S01]  /*16e0*/  LDS.128 R88, [R13+UR17+0x30100] ;  /* 0x030100110d587984 */ /* 0x000fe20008000c00 */
[----:B------:R-:W-:Y:S02]  /*16f0*/  UIADD3 UR9, UR17, 0x20100, URZ ;  /* 0x0002010011097890 */ /* 0x000fe4000fffe03f */
[----:B------:R-:W-:Y:S01]  /*1700*/  ULOP3.LUT UR16, UR7, 0x10000, URZ, 0xfc, !UPT ;  /* 0x0001000007107892 */ /* 0x000fe2000f8efc3f */
[----:B------:R-:W4:Y:S01]  /*1710*/  LDS.128 R92, [R13+UR17+0x30900] ;  /* 0x030900110d5c7984 */ /* 0x000f220008000c00 */
[----:B------:R-:W-:Y:S02]  /*1720*/  USHF.R.U32.HI UR9, URZ, 0x4, UR9 ;  /* 0x000000043f097899 */ /* 0x000fe40008011609 */
[----:B------:R-:W-:Y:S02]  /*1730*/  ULEA UR16, UR8, UR16, 0xb ;  /* 0x0000001008107291 */ /* 0x000fe4000f8e583f */
[----:B------:R-:W-:Y:S01]  /*1740*/  ULOP3.LUT UR9, UR9, 0x3fff, URZ, 0xc0, !UPT ;  /* 0x00003fff09097892 */ /* 0x000fe2000f8ec03f */
[----:B------:R-:W-:Y:S01]  /*1750*/  UMOV UR13, 0x40000040 ;  /* 0x40000040000d7882 */ /* 0x000fe20000000000 */
[----:B------:R-:W-:-:S02]  /*1760*/  UMOV UR15, 0x40000040 ;  /* 0x40000040000f7882 */ /* 0x000fc40000000000 */
[----:B------:R-:W-:Y:S01]  /*1770*/  ULOP3.LUT UR9, UR9, 0x10000, URZ, 0xfc, !UPT ;  /* 0x0001000009097892 */ /* 0x000fe2000f8efc3f */
[----:B------:R-:W-:-:S03]  /*1780*/  UMOV UR12, UR16 ;  /* 0x00000010000c7c82 */ /* 0x000fc60008000000 */
[----:B------:R-:W-:-:S07]  /*1790*/  ULEA UR9, UR8, UR9, 0xa ;  /* 0x0000000908097291 */ /* 0x000fce000f8e503f */
[----:B------:R-:W-:Y:S01]  /*17a0*/  UMOV UR14, UR9 ;  /* 0x00000009000e7c82 */ /* 0x000fe20008000000 */
[----:B----4-:R-:W-:-:S06]  /*17b0*/  WARPGROUP.ARRIVE ;  /* 0x00000000000079c5 */ /* 0x010fcc0000000000 */
[----:B------:R-:W-:Y:S01]  /*17c0*/  HGMMA.SP.64x64x32.F32.BF16 R56, gdesc[UR12], R56, UP0, R88, 0x0 ;  /* 0x08e058000c3879f0 */ /* 0x000fe2000bf01a38 */
[----:B------:R-:W-:Y:S01]  /*17d0*/  UIADD3 UR12, UR16, 0x400, URZ ;  /* 0x00000400100c7890 */ /* 0x000fe2000fffe03f */
[----:B------:R-:W-:-:S08]  /*17e0*/  UMOV UR13, 0x40000040 ;  /* 0x40000040000d7882 */ /* 0x000fd00000000000 */
[----:B------:R-:W-:Y:S01]  /*17f0*/  HGMMA.SP.64x64x32.F32.BF16 R24, gdesc[UR12], R24, UP0, R92, 0x0 ;  /* 0x08e05c000c1879f0 */ /* 0x000fe2000bf01a18 */
[----:B------:R-:W-:Y:S02]  /*1800*/  UIADD3 UR12, UR16, 0x2, URZ ;  /* 0x00000002100c7890 */ /* 0x000fe4000fffe03f */
[----:B------:R-:W-:Y:S01]  /*1810*/  UIADD3 UR14, UR9, 0x4, URZ ;  /* 0x00000004090e7890 */ /* 0x000fe2000fffe03f */
[----:B------:R-:W-:Y:S01]  /*1820*/  UMOV UR13, 0x40000040 ;  /* 0x40000040000d7882 */ /* 0x000fe20000000000 */
[----:B------:R-:W-:-:S07]  /*1830*/  UMOV UR15, 0x40000040 ;  /* 0x40000040000f7882 */ /* 0x000fce0000000000 */
[----:B------:R-:W-:Y:S01]  /*1840*/  HGMMA.SP.64x64x32.F32.BF16 R56, gdesc[UR12], R56, R89, 0x0 ;  /* 0x08e059000c3879f0 */ /* 0x000fe20008701a38 */
[----:B------:R-:W-:Y:S01]  /*1850*/  UIADD3 UR12, UR16, 0x402, URZ ;  /* 0x00000402100c7890 */ /* 0x000fe2000fffe03f */
[----:B------:R-:W-:-:S08]  /*1860*/  UMOV UR13, 0x40000040 ;  /* 0x40000040000d7882 */ /* 0x000fd00000000000 */
[----:B------:R-:W-:Y:S01]  /*1870*/  HGMMA.SP.64x64x32.F32.BF16 R24, gdesc[UR12], R24, R93, 0x0 ;  /* 0x08e05d000c1879f0 */ /* 0x000fe20008701a18 */
        /* <DEDUP_REMOVED lines=15> */
[----:B------:R-:W-:Y:S03]  /*1970*/  HGMMA.SP.64x64x32.F32.BF16 R24, gdesc[UR12], R24, R95, 0x0, gsb0 ;  /* 0x08e05f000c1879f0 */ /* 0x000fe60008001a18 */
[----:B------:R-:W-:Y:S02]  /*1980*/  WARPGROUP.DEPBAR.LE gsb0, 0x0 ;  /* 0x00008000000079c5 */ /* 0x000fe40000010000 */
[----:B------:R-:W-:Y:S05]  /*1990*/  @!P1 BRA `(.L_x_22) ;  /* 0x0000000000049947 */ /* 0x000fea0003800000 */
[----:B------:R-:W-:Y:S01]  /*19a0*/  BPT.TRAP 0x1 ;  /* 0x000000040000795c */ /* 0x000fe20000300000 */
.L_x_22:
[----:B------:R-:W-:-:S13]  /*19b0*/  LOP3.LUT P0, RZ, R8, R7, RZ, 0xc0, !PT ;  /* 0x0000000708ff7212 */ /* 0x000fda000780c0ff */
[----:B------:R-:W-:-:S05]  /*19c0*/  @P0 LEA R13, R12, UR17, 0x3 ;  /* 0x000000110c0d0c11 */ /* 0x000fca000f8e18ff */
[----:B-1----:R-:W-:-:S05]  /*19d0*/  @P0 VIADD R16, R13, 0x20 ;  /* 0x000000200d100836 */ /* 0x002fca0000000000 */
[----:B------:R-:W-:-:S04]  /*19e0*/  @P0 PRMT R16, R9, 0x654, R16 ;  /* 0x0000065409100816 */ /* 0x000fc80000000010 */
[----:B------:R1:W-:Y:S01]  /*19f0*/  @P0 SYNCS.ARRIVE.TRANS64.RED.A1T0 RZ, [R16+URZ], RZ ;  /* 0x000000ff10ff09a7 */ /* 0x0003e2000810043f */
[----:B------:R-:W-:-:S13]  /*1a00*/  ISETP.GT.U32.AND P0, PT, R5, 0x1, PT ;  /* 0x000000010500780c */ /* 0x000fda0003f04070 */
[----:B-1----:R-:W-:Y:S05]  /*1a10*/  @P0 BRA `(.L_x_23) ;  /* 0x0000000000040947 */ /* 0x002fea0003800000 */
[----:B------:R-:W-:Y:S01]  /*1a20*/  BPT.TRAP 0x1 ;  /* 0x000000040000795c */ /* 0x000fe20000300000 */
.L_x_23:
[----:B------:R-:W-:Y:S01]  /*1a30*/  UIADD3 UR8, UR8, 0x1, URZ ;  /* 0x0000000108087890 */ /* 0x000fe2000fffe03f */
[C---:B------:R-:W-:Y:S01]  /*1a40*/  ISETP.GT.AND P1, PT, R11.reuse, 0x1, PT ;  /* 0x000000010b00780c */ /* 0x040fe20003f24270 */
[----:B------:R-:W-:Y:S02]  /*1a50*/  VIADD R12, R12, 0x1 ;  /* 0x000000010c0c7836 */ /* 0x000fe40000000000 */
[----:B------:R-:W-:Y:S01]  /*1a60*/  UISETP.NE.AND UP0, UPT, UR8, 0x4, UPT ;  /* 0x000000040800788c */ /* 0x000fe2000bf05270 */
[----:B------:R-:W-:Y:S02]  /*1a70*/  VIADD R11, R11, 0xffffffff ;  /* 0xffffffff0b0b7836 */ /* 0x000fe40000000000 */
[C---:B------:R-:W-:Y:S01]  /*1a80*/  ISETP.NE.AND P0, PT, R12.reuse, 0x4, PT ;  /* 0x000000040c00780c */ /* 0x040fe20003f05270 */
[----:B------:R-:W-:Y:S02]  /*1a90*/  USEL UR9, URZ, 0x1, UP0 ;  /* 0x000000013f097887 */ /* 0x000fe40008000000 */
[----:B------:R-:W-:Y:S01]  /*1aa0*/  USEL UR8, UR8, URZ, UP0 ;  /* 0x0000003f08087287 */ /* 0x000fe20008000000 */
[----:B------:R-:W-:Y:S01]  /*1ab0*/  SEL R12, R12, RZ, P0 ;  /* 0x000000ff0c0c7207 */ /* 0x000fe20000000000 */
[----:B------:R-:W-:-:S02]  /*1ac0*/  UPLOP3.LUT UP0, UPT, UPT, UPT, UPT, 0x80, 0x0 ;  /* 0x000000000000789c */ /* 0x000fc40003f0f070 */
[----:B------:R-:W-:Y:S01]  /*1ad0*/  LOP3.LUT R19, R19, UR9, RZ, 0x3c, !PT ;  /* 0x0000000913137c12 */ /* 0x000fe2000f8e3cff */
[----:B------:R-:W-:Y:S08]  /*1ae0*/  @P1 BRA `(.L_x_24) ;  /* 0xfffffff800a01947 */ /* 0x000ff0000383ffff */
.L_x_17:
[----:B------:R-:W1:Y:S01]  /*1af0*/  LDC R106, c[0x0][0x288] ;  /* 0x0000a200ff6a7b82 */ /* 0x000e620000000800 */
[----:B------:R-:W-:Y:S01]  /*1b00*/  LOP3.LUT R11, R4, 0x60, RZ, 0xc0, !PT ;  /* 0x00000060040b7812 */ /* 0x000fe200078ec0ff */
[----:B------:R-:W-:Y:S01]  /*1b10*/  UIADD3 UR5, UR6, UR5, URZ ;  /* 0x0000000506057290 */ /* 0x000fe2000fffe03f */
[----:B------:R-:W-:Y:S01]  /*1b20*/  SHF.R.U32.HI R12, RZ, 0x2, R4 ;  /* 0x00000002ff0c7819 */ /* 0x000fe20000011604 */
[----:B------:R-:W-:Y:S01]  /*1b30*/  IMAD.SHL.U32 R17, R17, 0x100, RZ ;  /* 0x0000010011117824 */ /* 0x000fe200078e00ff */
[----:B------:R-:W-:Y:S01]  /*1b40*/  SHF.R.U32.HI R11, RZ, 0x5, R11 ;  /* 0x00000005ff0b7819 */ /* 0x000fe2000001160b */
[----:B------:R-:W-:Y:S01]  /*1b50*/  USHF.R.U32.HI UR7, URZ, 0x2, UR5 ;  /* 0x000000023f077899 */ /* 0x000fe20008011605 */
[----:B------:R-:W-:Y:S01]  /*1b60*/  LOP3.LUT R12, R12, 0x7, RZ, 0xc0, !PT ;  /* 0x000000070c0c7812 */ /* 0x000fe200078ec0ff */
[----:B------:R-:W-:Y:S01]  /*1b70*/  ULDC UR12, c[0x0][0x284] ;  /* 0x0000a100000c7ab9 */ /* 0x000fe20000000800 */
[----:B------:R-:W-:Y:S01]  /*1b80*/  LOP3.LUT R13, R10, 0x1, RZ, 0xc0, !PT ;  /* 0x000000010a0d7812 */ /* 0x000fe200078ec0ff */
[C---:B0-----:R-:W-:Y:S01]  /*1b90*/  IMAD.SHL.U32 R15, R11.reuse, 0x10, RZ ;  /* 0x000000100b0f7824 */ /* 0x041fe200078e00ff */
[----:B------:R-:W-:Y:S01]  /*1ba0*/  ULOP3.LUT UR7, UR7, 0x1, URZ, 0xc0, !UPT ;  /* 0x0000000107077892 */ /* 0x000fe2000f8ec03f */
[----:B------:R-:W-:Y:S01]  /*1bb0*/  IMAD R16, R11, -0x10, -R12 ;  /* 0xfffffff00b107824 */ /* 0x000fe200078e0a0c */
[----:B------:R-:W-:Y:S01]  /*1bc0*/  SHF.R.U32.HI R11, RZ, 0x1, R4 ;  /* 0x00000001ff0b7819 */ /* 0x000fe20000011604 */
[----:B------:R-:W-:Y:S01]  /*1bd0*/  ULDC.64 UR8, c[0x0][0x6d0] ;  /* 0x0001b40000087ab9 */ /* 0x000fe20000000a00 */
[----:B------:R-:W-:Y:S01]  /*1be0*/  LOP3.LUT R12, R15, 0xfffffff0, R12, 0xe2, !PT ;  /* 0xfffffff00f0c7812 */ /* 0x000fe200078ee20c */
[----:B------:R-:W-:Y:S01]  /*1bf0*/  IMAD.SHL.U32 R15, R14, 0x40, RZ ;  /* 0x000000400e0f7824 */ /* 0x000fe200078e00ff */
[----:B------:R-:W-:Y:S01]  /*1c00*/  SHF.R.S32.HI R123, RZ, 0x1f, R6 ;  /* 0x0000001fff7b7819 */ /* 0x000fe20000011406 */
[----:B------:R-:W-:Y:S01]  /*1c10*/  UISETP.GT.U32.AND UP0, UPT, UR5, 0x3, UPT ;  /* 0x000000030500788c */ /* 0x000fe2000bf04070 */
[----:B------:R-:W-:Y:S01]  /*1c20*/  LOP3.LUT R12, R12, 0x40, R11, 0xf8, !PT ;  /* 0x000000400c0c7812 */ /* 0x000fe200078ef80b */
[----:B------:R-:W-:Y:S01]  /*1c30*/  UISETP.NE.U32.AND UP1, UPT, UR7, 0x1, UPT ;  /* 0x000000010700788c */ /* 0x000fe2000bf25070 */
[----:B------:R-:W-:Y:S01]  /*1c40*/  IMAD R16, R13, -0x40, R16 ;  /* 0xffffffc00d107824 */ /* 0x000fe200078e0210 */
[----:B------:R-:W-:Y:S01]  /*1c50*/  UISETP.LT.U32.AND UP0, UPT, UR6, 0x4, UP0 ;  /* 0x000000040600788c */ /* 0x000fe20008701070 */
[----:B------:R-:W-:Y:S01]  /*1c60*/  LOP3.LUT R108, R12, R17, RZ, 0xfc, !PT ;  /* 0x000000110c6c7212 */ /* 0x000fe200078efcff */
[----:B------:R-:W-:Y:S01]  /*1c70*/  IMAD R13, R123, UR8, RZ ;  /* 0x000000087b0d7c24 */ /* 0x000fe2000f8e02ff */
[----:B-1----:R-:W-:Y:S01]  /*1c80*/  ISETP.GE.AND P0, PT, R15, R106, PT ;  /* 0x0000006a0f00720c */ /* 0x002fe20003f06270 */
[----:B------:R-:W-:Y:S01]  /*1c90*/  UISETP.GT.U32.AND UP1, UPT, UR6, 0x3, !UP1 ;  /* 0x000000030600788c */ /* 0x000fe2000cf24070 */
[--C-:B------:R-:W-:Y:S01]  /*1ca0*/  SHF.R.S32.HI R109, RZ, 0x1f, R108.reuse ;  /* 0x0000001fff6d7819 */ /* 0x100fe2000001146c */
[----:B------:R-:W-:Y:S01]  /*1cb0*/  IMAD R19, R6, UR9, R13 ;  /* 0x0000000906137c24 */ /* 0x000fe2000f8e020d */
[----:B------:R-:W-:Y:S01]  /*1cc0*/  ISETP.GE.OR P0, PT, R17, UR12, P0 ;  /* 0x0000000c11007c0c */ /* 0x000fe20008706670 */
[----:B------:R-:W-:Y:S01]  /*1cd0*/  USEL UR7, URZ, 0x1, !UP1 ;  /* 0x000000013f077887 */ /* 0x000fe2000c800000 */
[----:B------:R-:W-:Y:S01]  /*1ce0*/  LOP3.LUT R11, R4, 0x3, RZ, 0xc0, !PT ;  /* 0x00000003040b7812 */ /* 0x000fe200078ec0ff */
[----:B------:R-:W-:Y:S01]  /*1cf0*/  IMAD.WIDE.U32 R12, R6, UR8, R108 ;  /* 0x00000008060c7c25 */ /* 0x000fe2000f8e006c */
[----:B------:R-:W-:Y:S01]  /*1d00*/  USEL UR8, URZ, 0x1, !UP0 ;  /* 0x000000013f087887 */ /* 0x000fe2000c000000 */
[----:B------:R-:W-:-:S02]  /*1d10*/  WARPGROUP.DEPBAR.LE gsb0, 0x0 ;  /* 0x00008000000079c5 */ /* 0x000fc40000010000 */
[----:B------:R-:W-:Y:S01]  /*1d20*/  IMAD R106, R11, -0x2, R106 ;  /* 0xfffffffe0b6a7824 */ /* 0x000fe200078e026a */
[----:B------:R-:W-:Y:S01]  /*1d30*/  ULOP3.LUT UR5, UR5, 0x3, URZ, 0xc0, !UPT ;  /* 0x0000000305057892 */ /* 0x000fe2000f8ec03f */
[----:B------:R-:W-:Y:S01]  /*1d40*/  IADD3 R11, -R17, UR12, R16 ;  /* 0x0000000c110b7c10 */ /* 0x000fe2000fffe110 */
[----:B------:R-:W-:Y:S01]  /*1d50*/  ULOP3.LUT UR4, UR7, UR4, UR8, 0x96, !UPT ;  /* 0x0000000407047292 */ /* 0x000fe2000f8e9608 */
[----:B------:R-:W-:Y:S02]  /*1d60*/  IMAD.IADD R13, R13, 0x1, R19 ;  /* 0x000000010d0d7824 */ /* 0x000fe400078e0213 */
[----:B------:R-:W-:Y:S01]  /*1d70*/  IMAD.IADD R106, R106, 0x1, -R15 ;  /* 0x000000016a6a7824 */ /* 0x000fe200078e0a0f */
[----:B------:R-:W-:Y:S08]  /*1d80*/  @P0 BRA `(.L_x_25) ;  /* 0x00000048005c0947 */ /* 0x000ff00003800000 */
[----:B------:R-:W0:Y:S01]  /*1d90*/  LDC.64 R88, c[0x0][0x6c8] ;  /* 0x0001b200ff587b82 */ /* 0x000e220000000a00 */
[----:B------:R-:W-:Y:S01]  /*1da0*/  IMAD.WIDE R14, R14, 0x40, RZ ;  /* 0x000000400e0e7825 */ /* 0x000fe200078e02ff */
[----:B---3-5:R-:W-:Y:S01]  /*1db0*/  FSETP.NEU.AND P1, PT, R104, RZ, PT ;  /* 0x000000ff6800720b */ /* 0x028fe20003f2d000 */
[----:B------:R-:W-:Y:S01]  /*1dc0*/  BSSY B0, `(.L_x_25) ;  /* 0x0000493000007945 */ /* 0x000fe20003800000 */
[----:B------:R-:W-:Y:S01]  /*1dd0*/  ISETP.GT.AND P0, PT, R106, RZ, PT ;  /* 0x000000ff6a00720c */ /* 0x000fe20003f04270 */
[----:B------:R-:W-:-:S03]  /*1de0*/  IMAD.SHL.U32 R121, R4, 0x2, RZ ;  /* 0x0000000204797824 */ /* 0x000fc600078e00ff */
[----:B------:R-:W-:Y:S02]  /*1df0*/  ISETP.GT.AND P2, PT, R11, RZ, P0 ;  /* 0x000000ff0b00720c */ /* 0x000fe40000744270 */
[----:B------:R-:W-:Y:S01]  /*1e00*/  LOP3.LUT R121, R14, 0x6, R121, 0xf8, !PT ;  /* 0x000000060e797812 */ /* 0x000fe200078ef879 */
[----:B0-----:R-:W-:-:S04]  /*1e10*/  IMAD R16, R15, R88, RZ ;  /* 0x000000580f107224 */ /* 0x001fc800078e02ff */
[----:B------:R-:W-:-:S04]  /*1e20*/  IMAD.WIDE.U32 R18, R121, R88, R12 ;  /* 0x0000005879127225 */ /* 0x000fc800078e000c */
[----:B------:R-:W-:-:S04]  /*1e30*/  IMAD R13, R121, R89, R16 ;  /* 0x00000059790d7224 */ /* 0x000fc800078e0210 */
[----:B------:R-:W-:Y:S01]  /*1e40*/  IMAD.IADD R17, R19, 0x1, R13 ;  /* 0x0000000113117824 */ /* 0x000fe200078e020d */
[----:B------:R-:W-:Y:S06]  /*1e50*/  @!P1 BRA `(.L_x_26) ;  /* 0x0000003400909947 */ /* 0x000fec0003800000 */
[----:B------:R-:W0:Y:S01]  /*1e60*/  LDC.64 R110, c[0x0][0x6b0] ;  /* 0x0001ac00ff6e7b82 */ /* 0x000e220000000a00 */
[----:B------:R-:W-:Y:S01]  /*1e70*/  ULDC.64 UR8, c[0x0][0x6b8] ;  /* 0x0001ae0000087ab9 */ /* 0x000fe20000000a00 */
[----:B------:R-:W-:Y:S01]  /*1e80*/  ULDC.64 UR12, c[0x0][0x6a8] ;  /* 0x0001aa00000c7ab9 */ /* 0x000fe20000000a00 */
[----:B------:R-:W-:Y:S01]  /*1e90*/  IMAD R123, R123, UR8, RZ ;  /* 0x000000087b7b7c24 */ /* 0x000fe2000f8e02ff */
[----:B------:R-:W-:Y:S01]  /*1ea0*/  ULDC.64 UR14, c[0x0][0x6c0] ;  /* 0x0001b000000e7ab9 */ /* 0x000fe20000000a00 */
[----:B------:R-:W-:-:S03]  /*1eb0*/  IMAD.WIDE.U32 R114, R6, UR8, R108 ;  /* 0x0000000806727c25 */ /* 0x000fc6000f8e006c */
[----:B------:R-:W1:Y:S01]  /*1ec0*/  LDC.64 R20, c[0x0][0x6b0] ;  /* 0x0001ac00ff147b82 */ /* 0x000e620000000a00 */
[----:B------:R-:W-:Y:S02]  /*1ed0*/  IMAD R123, R6, UR9, R123 ;  /* 0x00000009067b7c24 */ /* 0x000fe4000f8e027b */
[----:B------:R-:W-:Y:S02]  /*1ee0*/  IMAD.MOV.U32 R112, RZ, RZ, R114 ;  /* 0x000000ffff707224 */ /* 0x000fe400078e0072 */
[----:B------:R-:W-:Y:S02]  /*1ef0*/  IMAD.IADD R113, R115, 0x1, R123 ;  /* 0x0000000173717824 */ /* 0x000fe400078e027b */
[-C--:B0-----:R-:W-:Y:S02]  /*1f00*/  IMAD R14, R15, R110.reuse, RZ ;  /* 0x0000006e0f0e7224 */ /* 0x081fe400078e02ff */
[----:B------:R-:W-:-:S04]  /*1f10*/  IMAD.WIDE.U32 R12, R121, R110, R112 ;  /* 0x0000006e790c7225 */ /* 0x000fc800078e0070 */
[----:B------:R-:W-:Y:S01]  /*1f20*/  IMAD R125, R121, R111, R14 ;  /* 0x0000006f797d7224 */ /* 0x000fe200078e020e */
[----:B------:R-:W-:-:S03]  /*1f30*/  LEA R14, P1, R12, UR12, 0x2 ;  /* 0x0000000c0c0e7c11 */ /* 0x000fc6000f8210ff */
[----:B------:R-:W-:-:S05]  /*1f40*/  IMAD.IADD R13, R13, 0x1, R125 ;  /* 0x000000010d0d7824 */ /* 0x000fca00078e027d */
[----:B------:R-:W-:-:S05]  /*1f50*/  LEA.HI.X R15, R12, UR13, R13, 0x2, P1 ;  /* 0x0000000d0c0f7c11 */ /* 0x000fca00088f140d */
[----:B------:R0:W3:Y:S01]  /*1f60*/  @P2 LDG.E.LTC128B R23, desc[UR10][R14.64] ;  /* 0x0000000a0e172981 */ /* 0x0000e2000c1e1920 */
[----:B------:R-:W-:Y:S01]  /*1f70*/  LEA R16, P1, R18, UR14, 0x2 ;  /* 0x0000000e12107c11 */ /* 0x000fe2000f8210ff */
[----:B------:R-:W-:Y:S01]  /*1f80*/  IMAD.WIDE.U32 R12, R121, R110, R108 ;  /* 0x0000006e790c7225 */ /* 0x000fe200078e006c */
[----:B------:R-:W-:Y:S01]  /*1f90*/  ISETP.GT.AND P6, PT, R106, 0x1, PT ;  /* 0x000000016a00780c */ /* 0x000fe20003fc4270 */
[----:B------:R-:W-:Y:S01]  /*1fa0*/  BSSY B1, `(.L_x_27) ;  /* 0x0000016000017945 */ /* 0x000fe20003800000 */
[----:B------:R-:W-:Y:S01]  /*1fb0*/  LEA.HI.X R17, R18, UR15, R17, 0x2, P1 ;  /* 0x0000000f12117c11 */ /* 0x000fe200088f1411 */
[----:B------:R-:W-:Y:S01]  /*1fc0*/  IMAD.IADD R19, R125, 0x1, R13 ;  /* 0x000000017d137824 */ /* 0x000fe200078e020d */
[----:B------:R-:W-:Y:S01]  /*1fd0*/  ISETP.GT.AND P1, PT, R11, RZ, P6 ;  /* 0x000000ff0b00720c */ /* 0x000fe20003724270 */
[----:B------:R-:W-:Y:S01]  /*1fe0*/  IMAD.MOV.U32 R18, RZ, RZ, R12 ;  /* 0x000000ffff127224 */ /* 0x000fe200078e000c */
[----:B------:R-:W-:-:S03]  /*1ff0*/  LOP3.LUT R132, R132, 0xfffffffd, RZ, 0xc0, !PT ;  /* 0xfffffffd84847812 */ /* 0x000fc600078ec0ff */
[----:B------:R-:W-:-:S04]  /*2000*/  IMAD.WIDE.U32 R18, R6, UR8, R18 ;  /* 0x0000000806127c25 */ /* 0x000fc8000f8e0012 */
[----:B------:R-:W-:Y:S01]  /*2010*/  @P6 LOP3.LUT R132, R132, 0x2, RZ, 0xfc, !PT ;  /* 0x0000000284846812 */ /* 0x000fe200078efcff */
[----:B0-----:R-:W-:Y:S02]  /*2020*/  IMAD.IADD R15, R123, 0x1, R19 ;  /* 0x000000017b0f7824 */ /* 0x001fe400078e0213 */
[----:B---3--:R-:W-:Y:S01]  /*2030*/  FMUL R91, R23, R104 ;  /* 0x00000068175b7220 */ /* 0x008fe20000400000 */
[----:B------:R-:W-:-:S03]  /*2040*/  IMAD.MOV.U32 R93, RZ, RZ, R23 ;  /* 0x000000ffff5d7224 */ /* 0x000fc600078e0017 */
[----:B--2---:R-:W-:Y:S01]  /*2050*/  FFMA R95, R56, R105, R91 ;  /* 0x00000069385f7223 */ /* 0x004fe2000000005b */
[----:B-1----:R-:W-:-:S04]  /*2060*/  IMAD.WIDE.U32 R90, R121, R110, R20 ;  /* 0x0000006e795a7225 */ /* 0x002fc800078e0014 */
[----:B------:R-:W-:Y:S01]  /*2070*/  IMAD.IADD R97, R125, 0x1, R91 ;  /* 0x000000017d617824 */ /* 0x000fe200078e025b */
[-C--:B------:R-:W-:Y:S01]  /*2080*/  IADD3 R13, P3, R114, R90.reuse, RZ ;  /* 0x0000005a720d7210 */ /* 0x080fe20007f7e0ff */
[----:B------:R0:W-:Y:S01]  /*2090*/  @P2 STG.E desc[UR10][R16.64], R95 ;  /* 0x0000005f10002986 */ /* 0x0001e2000c10190a */
[----:B------:R-:W-:Y:S02]  /*20a0*/  IADD3 R22, P2, R108, R90, RZ ;  /* 0x0000005a6c167210 */ /* 0x000fe40007f5e0ff */
[----:B------:R-:W-:Y:S01]  /*20b0*/  LEA R12, P4, R13, UR12, 0x2 ;  /* 0x0000000c0d0c7c11 */ /* 0x000fe2000f8810ff */
[----:B------:R-:W-:-:S05]  /*20c0*/  IMAD.X R14, R97, 0x1, R113, P3 ;  /* 0x00000001610e7824 */ /* 0x000fca00018e0671 */
[----:B------:R-:W-:Y:S01]  /*20d0*/  LEA.HI.X R13, R13, UR13, R14, 0x2, P4 ;  /* 0x0000000d0d0d7c11 */ /* 0x000fe2000a0f140e */
[----:B------:R-:W-:Y:S06]  /*20e0*/  @!P1 BRA `(.L_x_28) ;  /* 0x0000000000049947 */ /* 0x000fec0003800000 */
[----:B------:R1:W5:Y:S02]  /*20f0*/  LDG.E.LTC128B R93, desc[UR10][R12.64] ;  /* 0x0000000a0c5d7981 */ /* 0x000364000c1e1920 */
.L_x_28:
[----:B------:R-:W-:Y:S05]  /*2100*/  BSYNC B1 ;  /* 0x0000000000017941 */ /* 0x000fea0003800000 */
.L_x_27:
[----:B-----5:R-:W-:Y:S01]  /*2110*/  FMUL R56, R93, R104 ;  /* 0x000000685d387220 */ /* 0x020fe20000400000 */
[C---:B-1----:R-:W-:Y:S01]  /*2120*/  LEA R12, P3, R88.reuse, R16, 0x2 ;  /* 0x00000010580c7211 */ /* 0x042fe200078610ff */
[----:B------:R-:W-:Y:S01]  /*2130*/  IMAD.X R23, R109, 0x1, R97, P2 ;  /* 0x000000016d177824 */ /* 0x000fe200010e0661 */
[----:B------:R-:W-:Y:S01]  /*2140*/  ISETP.GT.AND P2, PT, R11, 0x8, P0 ;  /* 0x000000080b00780c */ /* 0x000fe20000744270 */
[----:B------:R-:W-:Y:S01]  /*2150*/  FFMA R19, R57, R105, R56 ;  /* 0x0000006939137223 */ /* 0x000fe20000000038 */
[----:B------:R-:W-:Y:S01]  /*2160*/  LEA.HI.X R13, R88, R17, R89, 0x2, P3 ;  /* 0x00000011580d7211 */ /* 0x000fe200018f1459 */
[----:B------:R-:W-:Y:S01]  /*2170*/  IMAD.WIDE.U32 R22, R6, UR8, R22 ;  /* 0x0000000806167c25 */ /* 0x000fe2000f8e0016 */
[C---:B------:R-:W-:Y:S01]  /*2180*/  LEA R14, P4, R18.reuse, UR12, 0x2 ;  /* 0x0000000c120e7c11 */ /* 0x040fe2000f8810ff */
[----:B------:R-:W-:Y:S02]  /*2190*/  BSSY B1, `(.L_x_29) ;  /* 0x0000009000017945 */ /* 0x000fe40003800000 */
[----:B------:R1:W-:Y:S01]  /*21a0*/  @P1 STG.E desc[UR10][R12.64], R19 ;  /* 0x000000130c001986 */ /* 0x0003e2000c10190a */
[----:B------:R-:W-:Y:S01]  /*21b0*/  LEA.HI.X R15, R18, UR13, R15, 0x2, P4 ;  /* 0x0000000d120f7c11 */ /* 0x000fe2000a0f140f */
[----:B------:R-:W-:-:S02]  /*21c0*/  IMAD.MOV.U32 R56, RZ, RZ, R90 ;  /* 0x000000ffff387224 */ /* 0x000fc400078e005a */
[----:B------:R-:W-:Y:S02]  /*21d0*/  IMAD.MOV.U32 R57, RZ, RZ, R97 ;  /* 0x000000ffff397224 */ /* 0x000fe400078e0061 */
[----:B------:R-:W-:Y:S02]  /*21e0*/  IMAD R116, R111, 0x7, RZ ;  /* 0x000000076f747824 */ /* 0x000fe400078e02ff */
[----:B------:R-:W-:Y:S01]  /*21f0*/  IMAD.IADD R91, R123, 0x1, R23 ;  /* 0x000000017b5b7824 */ /* 0x000fe200078e0217 */
[----:B------:R-:W-:Y:S06]  /*2200*/  @!P2 BRA `(.L_x_30) ;  /* 0x000000000004a947 */ /* 0x000fec0003800000 */
[----:B------:R2:W5:Y:S02]  /*2210*/  LDG.E.LTC128B R93, desc[UR10][R14.64+0x20] ;  /* 0x0000200a0e5d7981 */ /* 0x000564000c1e1920 */
.L_x_30:
[----:B------:R-:W-:Y:S05]  /*2220*/  BSYNC B1 ;  /* 0x0000000000017941 */ /* 0x000fea0003800000 */
.L_x_29:
[----:B------:R-:W-:Y:S01]  /*2230*/  ISETP.GT.AND P3, PT, R11, 0x8, P6 ;  /* 0x000000080b00780c */ /* 0x000fe20003764270 */
[----:B-1---5:R-:W-:Y:S01]  /*2240*/  FMUL R19, R93, R104 ;  /* 0x000000685d137220 */ /* 0x022fe20000400000 */
[----:B------:R-:W-:Y:S01]  /*2250*/  ISETP.GT.AND P5, PT, R106, 0x8, PT ;  /* 0x000000086a00780c */ /* 0x000fe20003fa4270 */
[----:B------:R-:W-:Y:S01]  /*2260*/  IMAD.WIDE.U32 R56, R110, 0x7, R56 ;  /* 0x000000076e387825 */ /* 0x000fe200078e0038 */
[----:B------:R-:W-:-:S03]  /*2270*/  LEA R18, P1, R22, UR12, 0x2 ;  /* 0x0000000c16127c11 */ /* 0x000fc6000f8210ff */
[----:B0-----:R-:W-:Y:S01]  /*2280*/  FFMA R95, R58, R105, R19 ;  /* 0x000000693a5f7223 */ /* 0x001fe20000000013 */
[----:B------:R-:W-:Y:S01]  /*2290*/  LOP3.LUT R132, R132, 0xfffffffb, RZ, 0xc0, !PT ;  /* 0xfffffffb84847812 */ /* 0x000fe200078ec0ff */
[----:B------:R-:W-:Y:S01]  /*22a0*/  BSSY B1, `(.L_x_31) ;  /* 0x000000b000017945 */ /* 0x000fe20003800000 */
[----:B------:R-:W-:Y:S01]  /*22b0*/  LEA.HI.X R19, R22, UR13, R91, 0x2, P1 ;  /* 0x0000000d16137c11 */ /* 0x000fe200088f145b */
[----:B------:R-:W-:Y:S01]  /*22c0*/  IMAD.IADD R91, R57, 0x1, R116 ;  /* 0x00000001395b7824 */ /* 0x000fe200078e0274 */
[----:B------:R-:W-:Y:S01]  /*22d0*/  IADD3 R23, P1, R114, R56, RZ ;  /* 0x0000003872177210 */ /* 0x000fe20007f3e0ff */
[----:B------:R0:W-:Y:S01]  /*22e0*/  @P2 STG.E desc[UR10][R16.64+0x20], R95 ;  /* 0x0000205f10002986 */ /* 0x0001e2000c10190a */
[----:B------:R-:W-:-:S03]  /*22f0*/  ISETP.GT.AND P2, PT, R11, RZ, P5 ;  /* 0x000000ff0b00720c */ /* 0x000fc60002f44270 */
[----:B------:R-:W-:Y:S01]  /*2300*/  IMAD.X R90, R91, 0x1, R113, P1 ;  /* 0x000000015b5a7824 */ /* 0x000fe200008e0671 */
[----:B------:R-:W-:Y:S02]  /*2310*/  @P5 LOP3.LUT R132, R132, 0x4, RZ, 0xfc, !PT ;  /* 0x0000000484845812 */ /* 0x000fe400078efcff */
[----:B------:R-:W-:Y:S01]  /*2320*/  LEA R22, P1, R23, UR12, 0x2 ;  /* 0x0000000c17167c11 */ /* 0x000fe2000f8210ff */
[----:B------:R-:W-:-:S12]  /*2330*/  @!P3 BRA `(.L_x_32) ;  /* 0x000000000004b947 */ /* 0x000fd80003800000 */
[----:B------:R1:W5:Y:S02]  /*2340*/  LDG.E.LTC128B R93, desc[UR10][R18.64+0x20] ;  /* 0x0000200a125d7981 */ /* 0x000364000c1e1920 */
.L_x_32:
[----:B------:R-:W-:Y:S05]  /*2350*/  BSYNC B1 ;  /* 0x0000000000017941 */ /* 0x000fea0003800000 */
.L_x_31:
[----:B-----5:R-:W-:Y:S01]  /*2360*/  FMUL R58, R93, R104 ;  /* 0x000000685d3a7220 */ /* 0x020fe20000400000 */
[----:B------:R-:W-:Y:S01]  /*2370*/  IMAD.MOV.U32 R141, RZ, RZ, R93 ;  /* 0x000000ffff8d7224 */ /* 0x000fe200078e005d */
[----:B------:R-:W-:Y:S02]  /*2380*/  LEA.HI.X R23, R23, UR13, R90, 0x2, P1 ;  /* 0x0000000d17177c11 */ /* 0x000fe400088f145a */
[----:B------:R-:W-:-:S05]  /*2390*/  FFMA R59, R59, R105, R58 ;  /* 0x000000693b3b7223 */ /* 0x000fca000000003a */
[----:B------:R3:W-:Y:S04]  /*23a0*/  @P3 STG.E desc[UR10][R12.64+0x20], R59 ;  /* 0x0000203b0c003986 */ /* 0x0007e8000c10190a */
[----:B------:R4:W3:Y:S01]  /*23b0*/  @P2 LDG.E.LTC128B R141, desc[UR10][R22.64] ;  /* 0x0000000a168d2981 */ /* 0x0008e2000c1e1920 */
[----:B------:R-:W-:Y:S02]  /*23c0*/  IADD3 R56, P1, R56, R110, RZ ;  /* 0x0000006e38387210 */ /* 0x000fe40007f3e0ff */
[----:B------:R-:W-:-:S03]  /*23d0*/  ISETP.GT.AND P4, PT, R106, 0x9, PT ;  /* 0x000000096a00780c */ /* 0x000fc60003f84270 */
[----:B------:R-:W-:Y:S02]  /*23e0*/  IMAD.X R57, R91, 0x1, R111, P1 ;  /* 0x000000015b397824 */ /* 0x000fe400008e066f */
[----:B------:R-:W-:-:S04]  /*23f0*/  IMAD.WIDE.U32 R90, R88, 0x1c, R12 ;  /* 0x0000001c585a7825 */ /* 0x000fc800078e000c */
[----:B------:R-:W-:-:S04]  /*2400*/  IMAD.WIDE.U32 R142, R110, 0x7, R56 ;  /* 0x000000076e8e7825 */ /* 0x000fc800078e0038 */
[----:B------:R-:W-:Y:S01]  /*2410*/  IMAD.IADD R144, R116, 0x1, R143 ;  /* 0x0000000174907824 */ /* 0x000fe200078e028f */
[----:B------:R-:W-:Y:S01]  /*2420*/  IADD3 R130, P1, R142, R110, RZ ;  /* 0x0000006e8e827210 */ /* 0x000fe20007f3e0ff */
[----:B----4-:R-:W-:-:S04]  /*2430*/  IMAD R23, R89, 0x1c, RZ ;  /* 0x0000001c59177824 */ /* 0x010fc800078e02ff */
[----:B------:R-:W-:Y:S02]  /*2440*/  IMAD.X R131, R144, 0x1, R111, P1 ;  /* 0x0000000190837824 */ /* 0x000fe400008e066f */
[----:B------:R-:W-:Y:S02]  /*2450*/  IMAD.IADD R23, R91, 0x1, R23 ;  /* 0x000000015b177824 */ /* 0x000fe400078e0217 */
[----:B0-----:R-:W-:-:S04]  /*2460*/  IMAD.WIDE.U32 R94, R110, 0x7, R130 ;  /* 0x000000076e5e7825 */ /* 0x001fc800078e0082 */
[----:B------:R-:W-:Y:S01]  /*2470*/  IMAD.IADD R146, R116, 0x1, R95 ;  /* 0x0000000174927824 */ /* 0x000fe200078e025f */
[----:B------:R-:W-:-:S05]  /*2480*/  IADD3 R92, P1, R94, R110, RZ ;  /* 0x0000006e5e5c7210 */ /* 0x000fca0007f3e0ff */
[----:B------:R-:W-:Y:S02]  /*2490*/  IMAD.X R93, R146, 0x1, R111, P1 ;  /* 0x00000001925d7824 */ /* 0x000fe400008e066f */
[----:B------:R-:W-:-:S04]  /*24a0*/  IMAD.WIDE.U32 R98, R110, 0x7, R92 ;  /* 0x000000076e627825 */ /* 0x000fc800078e005c */
        /* <DEDUP_REMOVED lines=10> */
[----:B------:R-:W-:Y:S01]  /*2550*/  IMAD.X R127, R122, 0x1, R111, P1 ;  /* 0x000000017a7f7824 */ /* 0x000fe200008e066f */
[----:B------:R-:W-:Y:S01]  /*2560*/  IADD3 R22, P1, R56, R114, RZ ;  /* 0x0000007238167210 */ /* 0x000fe20007f3e0ff */
[----:B------:R-:W-:-:S04]  /*2570*/  IMAD.WIDE.U32 R118, R110, 0x7, R126 ;  /* 0x000000076e767825 */ /* 0x000fc800078e007e */
[----:B------:R-:W-:Y:S01]  /*2580*/  IMAD.X R57, R57, 0x1, R113, P1 ;  /* 0x0000000139397824 */ /* 0x000fe200008e0671 */
[----:B------:R-:W-:Y:S01]  /*2590*/  IADD3 R133, P1, P3, R114, R110, R118 ;  /* 0x0000006e72857210 */ /* 0x000fe20007b3e076 */
[----:B------:R-:W-:-:S05]  /*25a0*/  IMAD.IADD R135, R116, 0x1, R119 ;  /* 0x0000000174877824 */ /* 0x000fca00078e0277 */
[----:B------:R-:W-:Y:S02]  /*25b0*/  IADD3.X R120, R113, R111, R135, P1, P3 ;  /* 0x0000006f71787210 */ /* 0x000fe40000fe6487 */
[----:B------:R-:W-:-:S04]  /*25c0*/  LEA R56, P1, R22, UR12, 0x2 ;  /* 0x0000000c16387c11 */ /* 0x000fc8000f8210ff */
[----:B------:R-:W-:Y:S01]  /*25d0*/  LEA.HI.X R57, R22, UR13, R57, 0x2, P1 ;  /* 0x0000000d16397c11 */ /* 0x000fe200088f1439 */
[----:B------:R-:W-:Y:S01]  /*25e0*/  IMAD.MOV.U32 R22, RZ, RZ, R90 ;  /* 0x000000ffff167224 */ /* 0x000fe200078e005a */
[----:B------:R-:W-:Y:S01]  /*25f0*/  ISETP.GT.AND P1, PT, R11, RZ, P4 ;  /* 0x000000ff0b00720c */ /* 0x000fe20002724270 */
[----:B---3--:R-:W-:-:S04]  /*2600*/  FMUL R59, R141, R104 ;  /* 0x000000688d3b7220 */ /* 0x008fc80000400000 */
[----:B------:R-:W-:-:S05]  /*2610*/  FFMA R107, R60, R105, R59 ;  /* 0x000000693c6b7223 */ /* 0x000fca000000003b */
[----:B------:R0:W-:Y:S04]  /*2620*/  @P2 STG.E desc[UR10][R22.64], R107 ;  /* 0x0000006b16002986 */ /* 0x0001e8000c10190a */
[----:B------:R3:W4:Y:S01]  /*2630*/  @P1 LDG.E.LTC128B R141, desc[UR10][R56.64] ;  /* 0x0000000a388d1981 */ /* 0x000722000c1e1920 */
[----:B------:R-:W-:Y:S01]  /*2640*/  IMAD.WIDE.U32 R136, R110, 0x7, R20 ;  /* 0x000000076e887825 */ /* 0x000fe200078e0014 */
[----:B------:R-:W-:Y:S01]  /*2650*/  SHF.L.U64.HI R117, R88, 0x5, R89 ;  /* 0x0000000558757819 */ /* 0x000fe20000010259 */
[----:B------:R-:W-:Y:S02]  /*2660*/  BSSY B1, `(.L_x_33) ;  /* 0x0000017000017945 */ /* 0x000fe40003800000 */
[----:B------:R-:W-:Y:S02]  /*2670*/  IMAD.IADD R137, R116, 0x1, R137 ;  /* 0x0000000174897824 */ /* 0x000fe400078e0289 */
[----:B0-----:R-:W-:-:S02]  /*2680*/  IMAD.SHL.U32 R107, R88, 0x20, RZ ;  /* 0x00000020586b7824 */ /* 0x001fc400078e00ff */
[----:B------:R-:W-:-:S03]  /*2690*/  IMAD.WIDE.U32 R20, R121, R110, R136 ;  /* 0x0000006e79147225 */ /* 0x000fc600078e0088 */
[----:B------:R-:W-:-:S04]  /*26a0*/  IADD3 R58, P2, R108, R20, RZ ;  /* 0x000000146c3a7210 */ /* 0x000fc80007f5e0ff */
[----:B------:R-:W-:-:S03]  /*26b0*/  IADD3.X R59, R109, R125, R21, P2, !PT ;  /* 0x0000007d6d3b7210 */ /* 0x000fc600017fe415 */
[----:B------:R-:W-:-:S04]  /*26c0*/  IMAD.WIDE.U32 R58, R6, UR8, R58 ;  /* 0x00000008063a7c25 */ /* 0x000fc8000f8e003a */
[----:B------:R-:W-:Y:S01]  /*26d0*/  IMAD.IADD R21, R123, 0x1, R59 ;  /* 0x000000017b157824 */ /* 0x000fe200078e023b */
[----:B------:R-:W-:-:S04]  /*26e0*/  LEA R20, P2, R58, UR12, 0x2 ;  /* 0x0000000c3a147c11 */ /* 0x000fc8000f8410ff */
[----:B------:R-:W-:Y:S02]  /*26f0*/  LEA.HI.X R21, R58, UR13, R21, 0x2, P2 ;  /* 0x0000000d3a157c11 */ /* 0x000fe400090f1415 */
[----:B---3--:R-:W-:-:S05]  /*2700*/  IADD3 R56, P2, R107, R12, RZ ;  /* 0x0000000c6b387210 */ /* 0x008fca0007f5e0ff */
[----:B------:R-:W-:Y:S01]  /*2710*/  IMAD.X R57, R117, 0x1, R13, P2 ;  /* 0x0000000175397824 */ /* 0x000fe200010e060d */
[----:B------:R-:W-:-:S05]  /*2720*/  IADD3 R138, P2, R136, R110, RZ ;  /* 0x0000006e888a7210 */ /* 0x000fca0007f5e0ff */
[----:B------:R-:W-:Y:S01]  /*2730*/  IMAD.X R139, R137, 0x1, R111, P2 ;  /* 0x00000001898b7824 */ /* 0x000fe200010e066f */
[----:B------:R-:W-:Y:S01]  /*2740*/  ISETP.GT.AND P2, PT, R11, 0x8, P5 ;  /* 0x000000080b00780c */ /* 0x000fe20002f44270 */
[----:B----4-:R-:W-:-:S04]  /*2750*/  FMUL R58, R141, R104 ;  /* 0x000000688d3a7220 */ /* 0x010fc80000400000 */
[----:B------:R-:W-:Y:S01]  /*2760*/  FFMA R89, R61, R105, R58 ;  /* 0x000000693d597223 */ /* 0x000fe2000000003a */
[----:B------:R-:W-:-:S04]  /*2770*/  IMAD.WIDE.U32 R58, R121, R110, R138 ;  /* 0x0000006e793a7225 */ /* 0x000fc800078e008a */
[----:B------:R0:W-:Y:S01]  /*2780*/  @P1 STG.E desc[UR10][R56.64], R89 ;  /* 0x0000005938001986 */ /* 0x0001e2000c10190a */
[----:B------:R-:W-:-:S04]  /*2790*/  IADD3 R60, P1, R108, R58, RZ ;  /* 0x0000003a6c3c7210 */ /* 0x000fc80007f3e0ff */
[----:B------:R-:W-:Y:S01]  /*27a0*/  IADD3.X R61, R109, R125, R59, P1, !PT ;  /* 0x0000007d6d3d7210 */ /* 0x000fe20000ffe43b */
[----:B------:R-:W-:Y:S08]  /*27b0*/  @!P2 BRA `(.L_x_34) ;  /* 0x000000000004a947 */ /* 0x000ff00003800000 */
[----:B------:R3:W5:Y:S02]  /*27c0*/  LDG.E.LTC128B R141, desc[UR10][R20.64+0x20] ;  /* 0x0000200a148d7981 */ /* 0x000764000c1e1920 */
.L_x_34:
[----:B------:R-:W-:Y:S05]  /*27d0*/  BSYNC B1 ;  /* 0x0000000000017941 */ /* 0x000fea0003800000 */
.L_x_33:
[----:B-----5:R-:W-:Y:S01]  /*27e0*/  FMUL R59, R141, R104 ;  /* 0x000000688d3b7220 */ /* 0x020fe20000400000 */
[----:B------:R-:W-:Y:S01]  /*27f0*/  IMAD.WIDE.U32 R60, R6, UR8, R60 ;  /* 0x00000008063c7c25 */ /* 0x000fe2000f8e003c */
[----:B------:R-:W-:Y:S03]  /*2800*/  BSSY B1, `(.L_x_35) ;  /* 0x0000009000017945 */ /* 0x000fe60003800000 */
[----:B0-----:R-:W-:Y:S01]  /*2810*/  FFMA R89, R62, R105, R59 ;  /* 0x000000693e597223 */ /* 0x001fe2000000003b */
[----:B------:R-:W-:Y:S01]  /*2820*/  IMAD.IADD R59, R123, 0x1, R61 ;  /* 0x000000017b3b7824 */ /* 0x000fe200078e023d */
[----:B------:R-:W-:-:S03]  /*2830*/  LEA R58, P1, R60, UR12, 0x2 ;  /* 0x0000000c3c3a7c11 */ /* 0x000fc6000f8210ff */
[----:B------:R0:W-:Y:S01]  /*2840*/  @P2 STG.E desc[UR10][R22.64+0x20], R89 ;  /* 0x0000205916002986 */ /* 0x0001e2000c10190a */
[----:B------:R-:W-:Y:S02]  /*2850*/  ISETP.GT.AND P2, PT, R11, 0x8, P4 ;  /* 0x000000080b00780c */ /* 0x000fe40002744270 */
[----:B------:R-:W-:-:S11]  /*2860*/  LEA.HI.X R59, R60, UR13, R59, 0x2, P1 ;  /* 0x0000000d3c3b7c11 */ /* 0x000fd600088f143b */
[----:B0-----:R-:W-:Y:S05]  /*2870*/  @!P2 BRA `(.L_x_36) ;  /* 0x000000000004a947 */ /* 0x001fea0003800000 */
[----:B------:R0:W5:Y:S02]  /*2880*/  LDG.E.LTC128B R141, desc[UR10][R58.64+0x20] ;  /* 0x0000200a3a8d7981 */ /* 0x000164000c1e1920 */
.L_x_36:
[----:B------:R-:W-:Y:S05]  /*2890*/  BSYNC B1 ;  /* 0x0000000000017941 */ /* 0x000fea0003800000 */
.L_x_35:
[----:B------:R-:W-:Y:S01]  /*28a0*/  IADD3 R142, P1, R114, R142, RZ ;  /* 0x0000008e728e7210 */ /* 0x000fe20007f3e0ff */
[----:B-----5:R-:W-:Y:S01]  /*28b0*/  FMUL R60, R141, R104 ;  /* 0x000000688d3c7220 */ /* 0x020fe20000400000 */
[----:B------:R-:W-:Y:S01]  /*28c0*/  ISETP.GT.AND P3, PT, R106, 0x10, PT ;  /* 0x000000106a00780c */ /* 0x000fe20003f64270 */
[----:B------:R-:W-:Y:S01]  /*28d0*/  BSSY B1, `(.L_x_37) ;  /* 0x000000d000017945 */ /* 0x000fe20003800000 */
[----:B------:R-:W-:Y:S01]  /*28e0*/  LOP3.LUT R132, R132, 0xffffffef, RZ, 0xc0, !PT ;  /* 0xffffffef84847812 */ /* 0x000fe200078ec0ff */
[----:B------:R-:W-:Y:S01]  /*28f0*/  IMAD.X R61, R144, 0x1, R113, P1 ;  /* 0x00000001903d7824 */ /* 0x000fe200008e0671 */
[----:B------:R-:W-:Y:S01]  /*2900*/  IADD3 R90, P1, R107, R90, RZ ;  /* 0x0000005a6b5a7210 */ /* 0x000fe20007f3e0ff */
[----:B------:R-:W-:-:S04]  /*2910*/  FFMA R63, R63, R105, R60 ;  /* 0x000000693f3f7223 */ /* 0x000fc8000000003c */
[----:B------:R-:W-:Y:S01]  /*2920*/  IMAD.X R91, R117, 0x1, R23, P1 ;  /* 0x00000001755b7824 */ /* 0x000fe200008e0617 */
[----:B------:R-:W-:Y:S01]  /*2930*/  ISETP.GT.AND P1, PT, R11, RZ, P3 ;  /* 0x000000ff0b00720c */ /* 0x000fe20001f24270 */
[----:B------:R4:W-:Y:S01]  /*2940*/  @P2 STG.E desc[UR10][R56.64+0x20], R63 ;  /* 0x0000203f38002986 */ /* 0x0009e2000c10190a */
[----:B------:R-:W-:Y:S02]  /*2950*/  LEA R60, P2, R142, UR12, 0x2 ;  /* 0x0000000c8e3c7c11 */ /* 0x000fe4000f8410ff */
[----:B------:R-:W-:Y:S02]  /*2960*/  @P3 LOP3.LUT R132, R132, 0x10, RZ, 0xfc, !PT ;  /* 0x0000001084843812 */ /* 0x000fe400078efcff */
[----:B------:R-:W-:-:S07]  /*2970*/  LEA.HI.X R61, R142, UR13, R61, 0x2, P2 ;  /* 0x0000000d8e3d7c11 */ /* 0x000fce00090f143d */
[----:B----4-:R-:W-:Y:S05]  /*2980*/  @!P1 BRA `(.L_x_38) ;  /* 0x0000000000049947 */ /* 0x010fea0003800000 */
[----:B------:R4:W5:Y:S02]  /*2990*/  LDG.E.LTC128B R141, desc[UR10][R60.64] ;  /* 0x0000000a3c8d7981 */ /* 0x000964000c1e1920 */
.L_x_38:
[----:B------:R-:W-:Y:S05]  /*29a0*/  BSYNC B1 ;  /* 0x0000000000017941 */ /* 0x000fea0003800000 */
.L_x_37:
[----:B----45:R-:W-:Y:S01]  /*29b0*/  FMUL R61, R141, R104 ;  /* 0x000000688d3d7220 */ /* 0x030fe20000400000 */
[----:B------:R-:W-:Y:S01]  /*29c0*/  IMAD.WIDE.U32 R136, R110, 0x7, R136 ;  /* 0x000000076e887825 */ /* 0x000fe200078e0088 */
[----:B------:R-:W-:Y:S01]  /*29d0*/  ISETP.GT.AND P2, PT, R106, 0x11, PT ;  /* 0x000000116a00780c */ /* 0x000fe20003f44270 */
[----:B------:R-:W-:Y:S02]  /*29e0*/  BSSY B1, `(.L_x_39) ;  /* 0x00000aa000017945 */ /* 0x000fe40003800000 */
[----:B------:R-:W-:Y:S01]  /*29f0*/  FFMA R61, R64, R105, R61 ;  /* 0x00000069403d7223 */ /* 0x000fe2000000003d */
[----:B------:R-:W-:-:S04]  /*2a00*/  IMAD.WIDE.U32 R138, R110, 0x7, R138 ;  /* 0x000000076e8a7825 */ /* 0x000fc800078e008a */
[----:B------:R4:W-:Y:S01]  /*2a10*/  @P1 STG.E desc[UR10][R90.64], R61 ;  /* 0x0000003d5a001986 */ /* 0x0009e2000c10190a */
[----:B------:R-:W-:-:S05]  /*2a20*/  IADD3 R60, P1, R130, R114, RZ ;  /* 0x00000072823c7210 */ /* 0x000fca0007f3e0ff */
[----:B------:R-:W-:Y:S01]  /*2a30*/  IMAD.X R131, R131, 0x1, R113, P1 ;  /* 0x0000000183837824 */ /* 0x000fe200008e0671 */
[----:B------:R-:W-:-:S04]  /*2a40*/  LEA R130, P1, R60, UR12, 0x2 ;  /* 0x0000000c3c827c11 */ /* 0x000fc8000f8210ff */
[----:B------:R-:W-:Y:S02]  /*2a50*/  LEA.HI.X R131, R60, UR13, R131, 0x2, P1 ;  /* 0x0000000d3c837c11 */ /* 0x000fe400088f1483 */
[----:B------:R-:W-:-:S05]  /*2a60*/  IADD3 R88, P1, R107, R56, RZ ;  /* 0x000000386b587210 */ /* 0x000fca0007f3e0ff */
[----:B------:R-:W-:Y:S01]  /*2a70*/  IMAD.X R89, R117, 0x1, R57, P1 ;  /* 0x0000000175597824 */ /* 0x000fe200008e0639 */
[----:B------:R-:W-:-:S04]  /*2a80*/  IADD3 R142, P1, R136, R110, RZ ;  /* 0x0000006e888e7210 */ /* 0x000fc80007f3e0ff */
[----:B------:R-:W-:Y:S02]  /*2a90*/  IADD3.X R143, R111, R116, R137, P1, !PT ;  /* 0x000000746f8f7210 */ /* 0x000fe40000ffe489 */
[-C--:B------:R-:W-:Y:S01]  /*2aa0*/  IADD3 R144, P1, R138, R110.reuse, RZ ;  /* 0x0000006e8a907210 */ /* 0x080fe20007f3e0ff */
[----:B----4-:R-:W-:-:S03]  /*2ab0*/  IMAD.WIDE.U32 R60, R121, R110, R142 ;  /* 0x0000006e793c7225 */ /* 0x010fc600078e008e */
[----:B------:R-:W-:Y:S01]  /*2ac0*/  IADD3.X R145, R111, R116, R139, P1, !PT ;  /* 0x000000746f917210 */ /* 0x000fe20000ffe48b */
[----:B------:R-:W-:Y:S01]  /*2ad0*/  IMAD.WIDE.U32 R142, R110, 0x7, R142 ;  /* 0x000000076e8e7825 */ /* 0x000fe200078e008e */
[----:B------:R-:W-:-:S03]  /*2ae0*/  IADD3 R60, P1, R108, R60, RZ ;  /* 0x0000003c6c3c7210 */ /* 0x000fc60007f3e0ff */
[----:B------:R-:W-:Y:S01]  /*2af0*/  IMAD.WIDE.U32 R62, R121, R110, R144 ;  /* 0x0000006e793e7225 */ /* 0x000fe200078e0090 */
[----:B------:R-:W-:-:S03]  /*2b00*/  IADD3.X R61, R109, R125, R61, P1, !PT ;  /* 0x0000007d6d3d7210 */ /* 0x000fc60000ffe43d */
[----:B------:R-:W-:Y:S01]  /*2b10*/  IMAD.WIDE.U32 R144, R110, 0x7, R144 ;  /* 0x000000076e907825 */ /* 0x000fe200078e0090 */
[----:B------:R-:W-:-:S03]  /*2b20*/  IADD3 R136, P1, R108, R62, RZ ;  /* 0x0000003e6c887210 */ /* 0x000fc60007f3e0ff */
[----:B------:R-:W-:Y:S01]  /*2b30*/  IMAD.WIDE.U32 R60, R6, UR8, R60 ;  /* 0x00000008063c7c25 */ /* 0x000fe2000f8e003c */
[----:B------:R-:W-:-:S03]  /*2b40*/  IADD3.X R137, R109, R125, R63, P1, !PT ;  /* 0x0000007d6d897210 */ /* 0x000fc60000ffe43f */
[----:B------:R-:W-:Y:S01]  /*2b50*/  IMAD.IADD R61, R123, 0x1, R61 ;  /* 0x000000017b3d7824 */ /* 0x000fe200078e023d */
[----:B------:R-:W-:Y:S01]  /*2b60*/  LEA R62, P1, R60, UR12, 0x2 ;  /* 0x0000000c3c3e7c11 */ /* 0x000fe2000f8210ff */
[----:B------:R-:W-:-:S03]  /*2b70*/  IMAD.WIDE.U32 R136, R6, UR8, R136 ;  /* 0x0000000806887c25 */ /* 0x000fc6000f8e0088 */
[----:B------:R-:W-:Y:S01]  /*2b80*/  LEA.HI.X R63, R60, UR13, R61, 0x2, P1 ;  /* 0x0000000d3c3f7c11 */ /* 0x000fe200088f143d */
[----:B------:R-:W-:Y:S01]  /*2b90*/  IMAD.IADD R61, R123, 0x1, R137 ;  /* 0x000000017b3d7824 */ /* 0x000fe200078e0289 */
[----:B------:R-:W-:-:S04]  /*2ba0*/  LEA R60, P1, R136, UR12, 0x2 ;  /* 0x0000000c883c7c11 */ /* 0x000fc8000f8210ff */
[----:B------:R-:W-:Y:S02]  /*2bb0*/  LEA.HI.X R61, R136, UR13, R61, 0x2, P1 ;  /* 0x0000000d883d7c11 */ /* 0x000fe400088f143d */
[----:B------:R-:W-:-:S05]  /*2bc0*/  IADD3 R94, P1, R114, R94, RZ ;  /* 0x0000005e725e7210 */ /* 0x000fca0007f3e0ff */
[----:B------:R-:W-:Y:S01]  /*2bd0*/  IMAD.X R95, R146, 0x1, R113, P1 ;  /* 0x00000001925f7824 */ /* 0x000fe200008e0671 */
[----:B------:R-:W-:-:S04]  /*2be0*/  LEA R136, P1, R94, UR12, 0x2 ;  /* 0x0000000c5e887c11 */ /* 0x000fc8000f8210ff */
[----:B------:R-:W-:Y:S02]  /*2bf0*/  LEA.HI.X R137, R94, UR13, R95, 0x2, P1 ;  /* 0x0000000d5e897c11 */ /* 0x000fe400088f145f */
[----:B------:R-:W-:-:S05]  /*2c00*/  IADD3 R64, P1, R92, R114, RZ ;  /* 0x000000725c407210 */ /* 0x000fca0007f3e0ff */
[----:B------:R-:W-:Y:S01]  /*2c10*/  IMAD.X R93, R93, 0x1, R113, P1 ;  /* 0x000000015d5d7824 */ /* 0x000fe200008e0671 */
[----:B------:R-:W-:-:S04]  /*2c20*/  LEA R138, P1, R64, UR12, 0x2 ;  /* 0x0000000c408a7c11 */ /* 0x000fc8000f8210ff */
[----:B------:R-:W-:Y:S02]  /*2c30*/  LEA.HI.X R139, R64, UR13, R93, 0x2, P1 ;  /* 0x0000000d408b7c11 */ /* 0x000fe400088f145d */
[----:B------:R-:W-:-:S04]  /*2c40*/  IADD3 R146, P1, R142, R110, RZ ;  /* 0x0000006e8e927210 */ /* 0x000fc80007f3e0ff */
[----:B------:R-:W-:Y:S02]  /*2c50*/  IADD3.X R147, R111, R116, R143, P1, !PT ;  /* 0x000000746f937210 */ /* 0x000fe40000ffe48f */
[-C--:B------:R-:W-:Y:S01]  /*2c60*/  IADD3 R148, P1, R144, R110.reuse, RZ ;  /* 0x0000006e90947210 */ /* 0x080fe20007f3e0ff */
[----:B------:R-:W-:-:S03]  /*2c70*/  IMAD.WIDE.U32 R92, R121, R110, R146 ;  /* 0x0000006e795c7225 */ /* 0x000fc600078e0092 */
        /* <DEDUP_REMOVED lines=108> */
[----:B------:R-:W-:Y:S02]  /*3340*/  IADD3.X R135, R111, R116, R157, P1, !PT ;  /* 0x000000746f877210 */ /* 0x000fe40000ffe49d */
[----:B------:R-:W-:Y:S02]  /*3350*/  LEA R114, P1, R133, UR12, 0x2 ;  /* 0x0000000c85727c11 */ /* 0x000fe4000f8210ff */
[----:B------:R-:W-:Y:S01]  /*3360*/  P2R R116, PR, RZ, 0x4 ;  /* 0x00000004ff747803 */ /* 0x000fe20000000000 */
[----:B------:R-:W-:Y:S01]  /*3370*/  IMAD.WIDE.U32 R134, R121, R110, R134 ;  /* 0x0000006e79867225 */ /* 0x000fe200078e0086 */
[----:B------:R-:W-:Y:S02]  /*3380*/  LEA.HI.X R115, R133, UR13, R120, 0x2, P1 ;  /* 0x0000000d85737c11 */ /* 0x000fe400088f1478 */
[----:B------:R-:W-:-:S04]  /*3390*/  IADD3 R110, P1, R108, R118, RZ ;  /* 0x000000766c6e7210 */ /* 0x000fc80007f3e0ff */
[----:B------:R-:W-:Y:S02]  /*33a0*/  IADD3.X R111, R109, R125, R119, P1, !PT ;  /* 0x0000007d6d6f7210 */ /* 0x000fe40000ffe477 */
[----:B------:R-:W-:Y:S01]  /*33b0*/  IADD3 R118, P1, R108, R134, RZ ;  /* 0x000000866c767210 */ /* 0x000fe20007f3e0ff */
[----:B------:R-:W-:-:S03]  /*33c0*/  IMAD.WIDE.U32 R110, R6, UR8, R110 ;  /* 0x00000008066e7c25 */ /* 0x000fc6000f8e006e */
[----:B------:R-:W-:Y:S01]  /*33d0*/  IADD3.X R119, R109, R125, R135, P1, !PT ;  /* 0x0000007d6d777210 */ /* 0x000fe20000ffe487 */
[----:B------:R-:W-:Y:S01]  /*33e0*/  IMAD.IADD R109, R123, 0x1, R111 ;  /* 0x000000017b6d7824 */ /* 0x000fe200078e026f */
[----:B------:R-:W-:Y:S01]  /*33f0*/  LEA R108, P1, R110, UR12, 0x2 ;  /* 0x0000000c6e6c7c11 */ /* 0x000fe2000f8210ff */
[----:B------:R-:W-:-:S03]  /*3400*/  IMAD.WIDE.U32 R118, R6, UR8, R118 ;  /* 0x0000000806767c25 */ /* 0x000fc6000f8e0076 */
[----:B------:R-:W-:Y:S01]  /*3410*/  LEA.HI.X R109, R110, UR13, R109, 0x2, P1 ;  /* 0x0000000d6e6d7c11 */ /* 0x000fe200088f146d */
[----:B------:R-:W-:Y:S01]  /*3420*/  IMAD.IADD R123, R123, 0x1, R119 ;  /* 0x000000017b7b7824 */ /* 0x000fe200078e0277 */
[----:B------:R-:W-:-:S04]  /*3430*/  LEA R110, P1, R118, UR12, 0x2 ;  /* 0x0000000c766e7c11 */ /* 0x000fc8000f8210ff */
[----:B------:R-:W-:Y:S02]  /*3440*/  LEA.HI.X R111, R118, UR13, R123, 0x2, P1 ;  /* 0x0000000d766f7c11 */ /* 0x000fe400088f147b */
[----:B------:R-:W-:-:S13]  /*3450*/  ISETP.GT.AND P1, PT, R11, RZ, P2 ;  /* 0x000000ff0b00720c */ /* 0x000fda0001724270 */
[----:B------:R-:W-:Y:S05]  /*3460*/  @!P1 BRA `(.L_x_40) ;  /* 0x0000000000049947 */ /* 0x000fea0003800000 */
[----:B------:R4:W5:Y:S02]  /*3470*/  LDG.E.LTC128B R141, desc[UR10][R130.64] ;  /* 0x0000000a828d7981 */ /* 0x000964000c1e1920 */
.L_x_40:
[----:B------:R-:W-:Y:S05]  /*3480*/  BSYNC B1 ;  /* 0x0000000000017941 */ /* 0x000fea0003800000 */
.L_x_39:
[----:B-----5:R-:W-:Y:S01]  /*3490*/  FMUL R6, R141, R104 ;  /* 0x000000688d067220 */ /* 0x020fe20000400000 */
[----:B------:R-:W-:Y:S03]  /*34a0*/  BSSY B1, `(.L_x_41) ;  /* 0x0000006000017945 */ /* 0x000fe60003800000 */
[----:B------:R-:W-:-:S05]  /*34b0*/  FFMA R65, R65, R105, R6 ;  /* 0x0000006941417223 */ /* 0x000fca0000000006 */
[----:B------:R0:W-:Y:S01]  /*34c0*/  @P1 STG.E desc[UR10][R88.64], R65 ;  /* 0x0000004158001986 */ /* 0x0001e2000c10190a */
[----:B------:R-:W-:-:S13]  /*34d0*/  ISETP.GT.AND P1, PT, R11, 0x8, P3 ;  /* 0x000000080b00780c */ /* 0x000fda0001f24270 */
[----:B0-----:R-:W-:Y:S05]  /*34e0*/  @!P1 BRA `(.L_x_42) ;  /* 0x0000000000049947 */ /* 0x001fea0003800000 */
[----:B------:R0:W5:Y:S02]  /*34f0*/  LDG.E.LTC128B R141, desc[UR10][R62.64+0x20] ;  /* 0x0000200a3e8d7981 */ /* 0x000164000c1e1920 */
.L_x_42:
[----:B------:R-:W-:Y:S05]  /*3500*/  BSYNC B1 ;  /* 0x0000000000017941 */ /* 0x000fea0003800000 */
.L_x_41:
[----:B-----5:R-:W-:Y:S01]  /*3510*/  FMUL R65, R141, R104 ;  /* 0x000000688d417220 */ /* 0x020fe20000400000 */
[----:B------:R-:W-:Y:S01]  /*3520*/  @P1 IMAD.MOV.U32 R64, RZ, RZ, R90 ;  /* 0x000000ffff401224 */ /* 0x000fe200078e005a */
[----:B------:R-:W-:Y:S02]  /*3530*/  BSSY B1, `(.L_x_43) ;  /* 0x0000007000017945 */ /* 0x000fe40003800000 */
[----:B------:R-:W-:Y:S01]  /*3540*/  FFMA R119, R66, R105, R65 ;  /* 0x0000006942777223 */ /* 0x000fe20000000041 */
[----:B------:R-:W-:-:S05]  /*3550*/  @P1 IMAD.MOV.U32 R65, RZ, RZ, R91 ;  /* 0x000000ffff411224 */ /* 0x000fca00078e005b */
[----:B------:R0:W-:Y:S01]  /*3560*/  @P1 STG.E desc[UR10][R64.64+0x20], R119 ;  /* 0x0000207740001986 */ /* 0x0001e2000c10190a */
[----:B------:R-:W-:-:S13]  /*3570*/  ISETP.GT.AND P1, PT, R11, 0x8, P2 ;  /* 0x000000080b00780c */ /* 0x000fda0001724270 */
[----:B0-----:R-:W-:Y:S05]  /*3580*/  @!P1 BRA `(.L_x_44) ;  /* 0x0000000000049947 */ /* 0x001fea0003800000 */
[----:B------:R0:W5:Y:S02]  /*3590*/  LDG.E.LTC128B R141, desc[UR10][R60.64+0x20] ;  /* 0x0000200a3c8d7981 */ /* 0x000164000c1e1920 */
.L_x_44:
[----:B------:R-:W-:Y:S05]  /*35a0*/  BSYNC B1 ;  /* 0x0000000000017941 */ /* 0x000fea0003800000 */
.L_x_43:
[----:B-----5:R-:W-:Y:S01]  /*35b0*/  FMUL R6, R141, R104 ;  /* 0x000000688d067220 */ /* 0x020fe20000400000 */
[----:B------:R-:W-:Y:S01]  /*35c0*/  @P1 IMAD.MOV.U32 R66, RZ, RZ, R88 ;  /* 0x000000ffff421224 */ /* 0x000fe200078e0058 */
[----:B------:R-:W-:Y:S01]  /*35d0*/  ISETP.GT.AND P3, PT, R106, 0x18, PT ;  /* 0x000000186a00780c */ /* 0x000fe20003f64270 */
[----:B------:R-:W-:Y:S01]  /*35e0*/  BSSY B1, `(.L_x_45) ;  /* 0x000000a000017945 */ /* 0x000fe20003800000 */
[----:B------:R-:W-:Y:S01]  /*35f0*/  FFMA R119, R67, R105, R6 ;  /* 0x0000006943777223 */ /* 0x000fe20000000006 */
[----:B------:R-:W-:Y:S01]  /*3600*/  @P1 IMAD.MOV.U32 R67, RZ, RZ, R89 ;  /* 0x000000ffff431224 */ /* 0x000fe200078e0059 */
[----:B------:R-:W-:-:S04]  /*3610*/  P2R R154, PR, RZ, 0x8 ;  /* 0x00000008ff9a7803 */ /* 0x000fc80000000000 */
[----:B------:R0:W-:Y:S01]  /*3620*/  @P1 STG.E desc[UR10][R66.64+0x20], R119 ;  /* 0x0000207742001986 */ /* 0x0001e2000c10190a */
[----:B------:R-:W-:-:S05]  /*3630*/  IADD3 R64, P1, R90, R107, RZ ;  /* 0x0000006b5a407210 */ /* 0x000fca0007f3e0ff */
[----:B------:R-:W-:Y:S01]  /*3640*/  IMAD.X R65, R91, 0x1, R117, P1 ;  /* 0x000000015b417824 */ /* 0x000fe200008e0675 */
[----:B------:R-:W-:-:S13]  /*3650*/  ISETP.GT.AND P1, PT, R11, RZ, P3 ;  /* 0x000000ff0b00720c */ /* 0x000fda0001f24270 */
[----:B0-----:R-:W-:Y:S05]  /*3660*/  @!P1 BRA `(.L_x_46) ;  /* 0x0000000000049947 */ /* 0x001fea0003800000 */
[----:B------:R0:W5:Y:S02]  /*3670*/  LDG.E.LTC128B R141, desc[UR10][R136.64] ;  /* 0x0000000a888d7981 */ /* 0x000164000c1e1920 */
.L_x_46:
[----:B------:R-:W-:Y:S05]  /*3680*/  BSYNC B1 ;  /* 0x0000000000017941 */ /* 0x000fea0003800000 */
.L_x_45:
[----:B-----5:R-:W-:Y:S01]  /*3690*/  FMUL R67, R141, R104 ;  /* 0x000000688d437220 */ /* 0x020fe20000400000 */
[----:B------:R-:W-:Y:S01]  /*36a0*/  ISETP.GT.AND P2, PT, R106, 0x19, PT ;  /* 0x000000196a00780c */ /* 0x000fe20003f44270 */
[----:B------:R-:W-:Y:S02]  /*36b0*/  BSSY B1, `(.L_x_47) ;  /* 0x0000009000017945 */ /* 0x000fe40003800000 */
[----:B------:R-:W-:Y:S01]  /*36c0*/  FFMA R119, R68, R105, R67 ;  /* 0x0000006944777223 */ /* 0x000fe20000000043 */
[----:B------:R-:W-:-:S04]  /*36d0*/  P2R R155, PR, RZ, 0x4 ;  /* 0x00000004ff9b7803 */ /* 0x000fc80000000000 */
[----:B------:R0:W-:Y:S01]  /*36e0*/  @P1 STG.E desc[UR10][R64.64], R119 ;  /* 0x0000007740001986 */ /* 0x0001e2000c10190a */
[----:B------:R-:W-:-:S05]  /*36f0*/  IADD3 R66, P1, R88, R107, RZ ;  /* 0x0000006b58427210 */ /* 0x000fca0007f3e0ff */
[----:B------:R-:W-:Y:S01]  /*3700*/  IMAD.X R67, R89, 0x1, R117, P1 ;  /* 0x0000000159437824 */ /* 0x000fe200008e0675 */
[----:B------:R-:W-:-:S13]  /*3710*/  ISETP.GT.AND P1, PT, R11, RZ, P2 ;  /* 0x000000ff0b00720c */ /* 0x000fda0001724270 */
[----:B0-----:R-:W-:Y:S05]  /*3720*/  @!P1 BRA `(.L_x_48) ;  /* 0x0000000000049947 */ /* 0x001fea0003800000 */
[----:B------:R0:W5:Y:S02]  /*3730*/  LDG.E.LTC128B R141, desc[UR10][R138.64] ;  /* 0x0000000a8a8d7981 */ /* 0x000164000c1e1920 */
.L_x_48:
[----:B------:R-:W-:Y:S05]  /*3740*/  BSYNC B1 ;  /* 0x0000000000017941 */ /* 0x000fea0003800000 */
.L_x_47:
[----:B-----5:R-:W-:Y:S01]  /*3750*/  FMUL R6, R141, R104 ;  /* 0x000000688d067220 */ /* 0x020fe20000400000 */
[----:B------:R-:W-:Y:S03]  /*3760*/  BSSY B1, `(.L_x_49) ;  /* 0x0000008000017945 */ /* 0x000fe60003800000 */
[----:B------:R-:W-:-:S05]  /*3770*/  FFMA R119, R69, R105, R6 ;  /* 0x0000006945777223 */ /* 0x000fca0000000006 */
[----:B------:R0:W-:Y:S01]  /*3780*/  @P1 STG.E desc[UR10][R66.64], R119 ;  /* 0x0000007742001986 */ /* 0x0001e2000c10190a */
[----:B------:R-:W-:-:S05]  /*3790*/  IADD3 R68, P1, R90, R107, RZ ;  /* 0x0000006b5a447210 */ /* 0x000fca0007f3e0ff */
[----:B------:R-:W-:Y:S01]  /*37a0*/  IMAD.X R69, R91, 0x1, R117, P1 ;  /* 0x000000015b457824 */ /* 0x000fe200008e0675 */
[----:B------:R-:W-:-:S13]  /*37b0*/  ISETP.GT.AND P1, PT, R11, 0x8, P3 ;  /* 0x000000080b00780c */ /* 0x000fda0001f24270 */
[----:B0-----:R-:W-:Y:S05]  /*37c0*/  @!P1 BRA `(.L_x_50) ;  /* 0x0000000000049947 */ /* 0x001fea0003800000 */
[----:B------:R0:W5:Y:S02]  /*37d0*/  LDG.E.LTC128B R141, desc[UR10][R94.64+0x20] ;  /* 0x0000200a5e8d7981 */ /* 0x000164000c1e1920 */
.L_x_50:
[----:B------:R-:W-:Y:S05]  /*37e0*/  BSYNC B1 ;  /* 0x0000000000017941 */ /* 0x000fea0003800000 */
.L_x_49:
        /* <DEDUP_REMOVED lines=9> */
.L_x_52:
[----:B------:R-:W-:Y:S05]  /*3880*/  BSYNC B1 ;  /* 0x0000000000017941 */ /* 0x000fea0003800000 */
.L_x_51:
        /* <DEDUP_REMOVED lines=11> */
.L_x_54:
[----:B------:R-:W-:Y:S05]  /*3940*/  BSYNC B1 ;  /* 0x0000000000017941 */ /* 0x000fea0003800000 */
.L_x_53:
        /* <DEDUP_REMOVED lines=11> */
.L_x_56:
[----:B------:R-:W-:Y:S05]  /*3a00*/  BSYNC B1 ;  /* 0x0000000000017941 */ /* 0x000fea0003800000 */
.L_x_55:
        /* <DEDUP_REMOVED lines=9> */
.L_x_58:
[----:B------:R-:W-:Y:S05]  /*3aa0*/  BSYNC B1 ;  /* 0x0000000000017941 */ /* 0x000fea0003800000 */
.L_x_57:
        /* <DEDUP_REMOVED lines=9> */
.L_x_60:
[----:B------:R-:W-:Y:S05]  /*3b40*/  BSYNC B1 ;  /* 0x0000000000017941 */ /* 0x000fea0003800000 */
.L_x_59:
        /* <DEDUP_REMOVED lines=11> */
.L_x_62:
[----:B------:R-:W-:Y:S05]  /*3c00*/  BSYNC B1 ;  /* 0x0000000000017941 */ /* 0x000fea0003800000 */
.L_x_61:
[----:B-----5:R-:W-:Y:S01]  /*3c10*/  FMUL R125, R141, R104 ;  /* 0x000000688d7d7220 */ /* 0x020fe20000400000 */
[----:B------:R-:W-:Y:S01]  /*3c20*/  ISETP.GT.AND P2, PT, R106, 0x29, PT ;  /* 0x000000296a00780c */ /* 0x000fe20003f44270 */
[----:B------:R-:W-:Y:S02]  /*3c30*/  BSSY B1, `(.L_x_63) ;  /* 0x0000009000017945 */ /* 0x000fe40003800000 */
[----:B----4-:R-:W-:Y:S01]  /*3c40*/  FFMA R131, R76, R105, R125 ;  /* 0x000000694c837223 */ /* 0x010fe2000000007d */
[----:B------:R-:W-:-:S04]  /*3c50*/  P2R R143, PR, RZ, 0x4 ;  /* 0x00000004ff8f7803 */ /* 0x000fc80000000000 */
[----:B------:R4:W-:Y:S01]  /*3c60*/  @P1 STG.E desc[UR10][R74.64], R131 ;  /* 0x000000834a001986 */ /* 0x0009e2000c10190a */
[----:B------:R-:W-:-:S05]  /*3c70*/  IADD3 R124, P1, R120, R107, RZ ;  /* 0x0000006b787c7210 */ /* 0x000fca0007f3e0ff */
[----:B------:R-:W-:Y:S01]  /*3c80*/  IMAD.X R125, R121, 0x1, R117, P1 ;  /* 0x00000001797d7824 */ /* 0x000fe200008e0675 */
[----:B------:R-:W-:-:S13]  /*3c90*/  ISETP.GT.AND P1, PT, R11, RZ, P2 ;  /* 0x000000ff0b00720c */ /* 0x000fda0001724270 */
[----:B----4-:R-:W-:Y:S05]  /*3ca0*/  @!P1 BRA `(.L_x_64) ;  /* 0x0000000000049947 */ /* 0x010fea0003800000 */
[----:B------:R4:W5:Y:S02]  /*3cb0*/  LDG.E.LTC128B R141, desc[UR10][R148.64] ;  /* 0x0000000a948d7981 */ /* 0x000964000c1e1920 */
.L_x_64:
[----:B------:R-:W-:Y:S05]  /*3cc0*/  BSYNC B1 ;  /* 0x0000000000017941 */ /* 0x000fea0003800000 */
.L_x_63:
        /* <DEDUP_REMOVED lines=9> */
.L_x_66:
[----:B------:R-:W-:Y:S05]  /*3d60*/  BSYNC B1 ;  /* 0x0000000000017941 */ /* 0x000fea0003800000 */
.L_x_65:
        /* <DEDUP_REMOVED lines=9> */
.L_x_68:
[----:B------:R-:W-:Y:S05]  /*3e00*/  BSYNC B1 ;  /* 0x0000000000017941 */ /* 0x000fea0003800000 */
.L_x_67:
        /* <DEDUP_REMOVED lines=11> */
.L_x_70:
[----:B------:R-:W-:Y:S05]  /*3ec0*/  BSYNC B1 ;  /* 0x0000000000017941 */ /* 0x000fea0003800000 */
.L_x_69:
[----:B-----5:R-:W-:Y:S01]  /*3ed0*/  FMUL R133, R141, R104 ;  /* 0x000000688d857220 */ /* 0x020fe20000400000 */
[----:B------:R-:W-:Y:S01]  /*3ee0*/  ISETP.GT.AND P3, PT, R106, 0x31, PT ;  /* 0x000000316a00780c */ /* 0x000fe20003f64270 */
[----:B------:R-:W-:Y:S02]  /*3ef0*/  BSSY B1, `(.L_x_71) ;  /* 0x0000008000017945 */ /* 0x000fe40003800000 */
[----:B------:R-:W-:-:S05]  /*3f00*/  FFMA R133, R80, R105, R133 ;  /* 0x0000006950857223 */ /* 0x000fca0000000085 */
[----:B------:R0:W-:Y:S01]  /*3f10*/  @P1 STG.E desc[UR10][R78.64], R133 ;  /* 0x000000854e001986 */ /* 0x0001e2000c10190a */
[----:B------:R-:W-:-:S05]  /*3f20*/  IADD3 R134, P1, R124, R107, RZ ;  /* 0x0000006b7c867210 */ /* 0x000fca0007f3e0ff */
[----:B------:R-:W-:Y:S01]  /*3f30*/  IMAD.X R135, R125, 0x1, R117, P1 ;  /* 0x000000017d877824 */ /* 0x000fe200008e0675 */
[----:B------:R-:W-:-:S13]  /*3f40*/  ISETP.GT.AND P1, PT, R11, RZ, P3 ;  /* 0x000000ff0b00720c */ /* 0x000fda0001f24270 */
[----:B0-----:R-:W-:Y:S05]  /*3f50*/  @!P1 BRA `(.L_x_72) ;  /* 0x0000000000049947 */ /* 0x001fea0003800000 */
[----:B------:R0:W5:Y:S02]  /*3f60*/  LDG.E.LTC128B R141, desc[UR10][R152.64] ;  /* 0x0000000a988d7981 */ /* 0x000164000c1e1920 */
.L_x_72:
[----:B------:R-:W-:Y:S05]  /*3f70*/  BSYNC B1 ;  /* 0x0000000000017941 */ /* 0x000fea0003800000 */
.L_x_71:
        /* <DEDUP_REMOVED lines=9> */
.L_x_74:
[----:B------:R-:W-:Y:S05]  /*4010*/  BSYNC B1 ;  /* 0x0000000000017941 */ /* 0x000fea0003800000 */
.L_x_73:
        /* <DEDUP_REMOVED lines=9> */
.L_x_76:
[----:B------:R-:W-:Y:S05]  /*40b0*/  BSYNC B1 ;  /* 0x0000000000017941 */ /* 0x000fea0003800000 */
.L_x_75:
        /* <DEDUP_REMOVED lines=10> */
.L_x_78:
[----:B------:R-:W-:Y:S05]  /*4160*/  BSYNC B1 ;  /* 0x0000000000017941 */ /* 0x000fea0003800000 */
.L_x_77:
[----:B0----5:R-:W-:Y:S01]  /*4170*/  FMUL R113, R141, R104 ;  /* 0x000000688d717220 */ /* 0x021fe20000400000 */
[----:B------:R-:W-:Y:S03]  /*4180*/  BSSY B1, `(.L_x_79) ;  /* 0x0000009000017945 */ /* 0x000fe60003800000 */
[----:B------:R-:W-:-:S05]  /*4190*/  FFMA R133, R84, R105, R113 ;  /* 0x0000006954857223 */ /* 0x000fca0000000071 */
[----:B------:R0:W-:Y:S01]  /*41a0*/  @P1 STG.E desc[UR10][R82.64], R133 ;  /* 0x0000008552001986 */ /* 0x0001e2000c10190a */
[----:B------:R-:W-:-:S05]  /*41b0*/  IADD3 R112, P1, R134, R107, RZ ;  /* 0x0000006b86707210 */ /* 0x000fca0007f3e0ff */
[----:B------:R-:W-:Y:S01]  /*41c0*/  IMAD.X R113, R135, 0x1, R117, P1 ;  /* 0x0000000187717824 */ /* 0x000fe200008e0675 */
[----:B------:R-:W-:-:S04]  /*41d0*/  ISETP.GT.AND P1, PT, R106, 0x39, PT ;  /* 0x000000396a00780c */ /* 0x000fc80003f24270 */
[----:B------:R-:W-:-:S13]  /*41e0*/  ISETP.GT.AND P5, PT, R11, RZ, P1 ;  /* 0x000000ff0b00720c */ /* 0x000fda0000fa4270 */
[----:B0-----:R-:W-:Y:S05]  /*41f0*/  @!P5 BRA `(.L_x_80) ;  /* 0x000000000004d947 */ /* 0x001fea0003800000 */
[----:B------:R0:W5:Y:S02]  /*4200*/  LDG.E.LTC128B R141, desc[UR10][R114.64] ;  /* 0x0000000a728d7981 */ /* 0x000164000c1e1920 */
.L_x_80:
[----:B------:R-:W-:Y:S05]  /*4210*/  BSYNC B1 ;  /* 0x0000000000017941 */ /* 0x000fea0003800000 */
.L_x_79:
[----:B-----5:R-:W-:Y:S01]  /*4220*/  FMUL R6, R141, R104 ;  /* 0x000000688d067220 */ /* 0x020fe20000400000 */
[----:B------:R-:W-:Y:S03]  /*4230*/  BSSY B1, `(.L_x_81) ;  /* 0x000000a000017945 */ /* 0x000fe60003800000 */
[----:B0-----:R-:W-:-:S05]  /*4240*/  FFMA R115, R85, R105, R6 ;  /* 0x0000006955737223 */ /* 0x001fca0000000006 */
[----:B------:R0:W-:Y:S01]  /*4250*/  @P5 STG.E desc[UR10][R112.64], R115 ;  /* 0x0000007370005986 */ /* 0x0001e2000c10190a */
[----:B------:R-:W-:-:S05]  /*4260*/  IADD3 R84, P5, R136, R107, RZ ;  /* 0x0000006b88547210 */ /* 0x000fca0007fbe0ff */
[----:B------:R-:W-:Y:S01]  /*4270*/  IMAD.X R85, R137, 0x1, R117, P5 ;  /* 0x0000000189557824 */ /* 0x000fe200028e0675 */
[----:B------:R-:W-:-:S05]  /*4280*/  IADD3 R106, P5, R80, R107, RZ ;  /* 0x0000006b506a7210 */ /* 0x000fca0007fbe0ff */
[----:B------:R-:W-:Y:S01]  /*4290*/  IMAD.X R107, R81, 0x1, R117, P5 ;  /* 0x00000001516b7824 */ /* 0x000fe200028e0675 */
[----:B------:R-:W-:-:S13]  /*42a0*/  ISETP.GT.AND P5, PT, R11, 0x8, P2 ;  /* 0x000000080b00780c */ /* 0x000fda00017a4270 */
[----:B0-----:R-:W-:Y:S05]  /*42b0*/  @!P5 BRA `(.L_x_82) ;  /* 0x000000000004d947 */ /* 0x001fea0003800000 */
[----:B------:R0:W5:Y:S02]  /*42c0*/  LDG.E.LTC128B R141, desc[UR10][R108.64+0x20] ;  /* 0x0000200a6c8d7981 */ /* 0x000164000c1e1920 */
.L_x_82:
[----:B------:R-:W-:Y:S05]  /*42d0*/  BSYNC B1 ;  /* 0x0000000000017941 */ /* 0x000fea0003800000 */
.L_x_81:
[----:B-----5:R-:W-:Y:S01]  /*42e0*/  FMUL R115, R141, R104 ;  /* 0x000000688d737220 */ /* 0x020fe20000400000 */
[----:B------:R-:W-:Y:S03]  /*42f0*/  BSSY B1, `(.L_x_83) ;  /* 0x0000006000017945 */ /* 0x000fe60003800000 */
[----:B------:R-:W-:-:S05]  /*4300*/  FFMA R115, R86, R105, R115 ;  /* 0x0000006956737223 */ /* 0x000fca0000000073 */
[----:B------:R0:W-:Y:S01]  /*4310*/  @P5 STG.E desc[UR10][R106.64+0x20], R115 ;  /* 0x000020736a005986 */ /* 0x0001e2000c10190a */
[----:B------:R-:W-:-:S13]  /*4320*/  ISETP.GT.AND P5, PT, R11, 0x8, P1 ;  /* 0x000000080b00780c */ /* 0x000fda0000fa4270 */
[----:B0-----:R-:W-:Y:S05]  /*4330*/  @!P5 BRA `(.L_x_84) ;  /* 0x000000000004d947 */ /* 0x001fea0003800000 */
[----:B------:R0:W5:Y:S02]  /*4340*/  LDG.E.LTC128B R141, desc[UR10][R110.64+0x20] ;  /* 0x0000200a6e8d7981 */ /* 0x000164000c1e1920 */
.L_x_84:
[----:B------:R-:W-:Y:S05]  /*4350*/  BSYNC B1 ;  /* 0x0000000000017941 */ /* 0x000fea0003800000 */
.L_x_83:
[----:B-----5:R-:W-:Y:S01]  /*4360*/  FMUL R6, R141, R104 ;  /* 0x000000688d067220 */ /* 0x020fe20000400000 */
[----:B------:R-:W-:Y:S03]  /*4370*/  BSSY B1, `(.L_x_85) ;  /* 0x0000006000017945 */ /* 0x000fe60003800000 */
[----:B------:R-:W-:-:S05]  /*4380*/  FFMA R87, R87, R105, R6 ;  /* 0x0000006957577223 */ /* 0x000fca0000000006 */
[----:B------:R0:W-:Y:S01]  /*4390*/  @P5 STG.E desc[UR10][R84.64+0x20], R87 ;  /* 0x0000205754005986 */ /* 0x0001e2000c10190a */
[----:B------:R-:W-:-:S13]  /*43a0*/  ISETP.GT.AND P5, PT, R11, 0x80, P0 ;  /* 0x000000800b00780c */ /* 0x000fda00007a4270 */
[----:B0-----:R-:W-:Y:S05]  /*43b0*/  @!P5 BRA `(.L_x_86) ;  /* 0x000000000004d947 */ /* 0x001fea0003800000 */
[----:B------:R0:W5:Y:S02]  /*43c0*/  LDG.E.LTC128B R141, desc[UR10][R14.64+0x200] ;  /* 0x0002000a0e8d7981 */ /* 0x000164000c1e1920 */
.L_x_86:
[----:B------:R-:W-:Y:S05]  /*43d0*/  BSYNC B1 ;  /* 0x0000000000017941 */ /* 0x000fea0003800000 */
.L_x_85:
[----:B-----5:R-:W-:Y:S01]  /*43e0*/  FMUL R87, R141, R104 ;  /* 0x000000688d577220 */ /* 0x020fe20000400000 */
[----:B------:R-:W-:Y:S03]  /*43f0*/  BSSY B1, `(.L_x_87) ;  /* 0x0000007000017945 */ /* 0x000fe60003800000 */
[----:B------:R-:W-:-:S05]  /*4400*/  FFMA R87, R24, R105, R87 ;  /* 0x0000006918577223 */ /* 0x000fca0000000057 */
[----:B------:R0:W-:Y:S01]  /*4410*/  @P5 STG.E desc[UR10][R16.64+0x200], R87 ;  /* 0x0002005710005986 */ /* 0x0001e2000c10190a */
[----:B------:R-:W-:-:S04]  /*4420*/  LOP3.LUT P5, RZ, R132, 0x2, RZ, 0xc0, !PT ;  /* 0x0000000284ff7812 */ /* 0x000fc800078ac0ff */
[----:B------:R-:W-:-:S13]  /*4430*/  ISETP.GT.AND P5, PT, R11, 0x80, P5 ;  /* 0x000000800b00780c */ /* 0x000fda0002fa4270 */
[----:B0-----:R-:W-:Y:S05]  /*4440*/  @!P5 BRA `(.L_x_88) ;  /* 0x000000000004d947 */ /* 0x001fea0003800000 */
[----:B------:R0:W5:Y:S02]  /*4450*/  LDG.E.LTC128B R141, desc[UR10][R18.64+0x200] ;  /* 0x0002000a128d7981 */ /* 0x000164000c1e1920 */
.L_x_88:
[----:B------:R-:W-:Y:S05]  /*4460*/  BSYNC B1 ;  /* 0x0000000000017941 */ /* 0x000fea0003800000 */
.L_x_87:
[----:B-----5:R-:W-:Y:S01]  /*4470*/  FMUL R6, R141, R104 ;  /* 0x000000688d067220 */ /* 0x020fe20000400000 */
[----:B------:R-:W-:Y:S01]  /*4480*/  ISETP.GT.AND P0, PT, R11, 0x88, P0 ;  /* 0x000000880b00780c */ /* 0x000fe20000704270 */
[----:B------:R-:W-:Y:S02]  /*4490*/  BSSY B1, `(.L_x_89) ;  /* 0x0000005000017945 */ /* 0x000fe40003800000 */
[----:B------:R-:W-:-:S05]  /*44a0*/  FFMA R25, R25, R105, R6 ;  /* 0x0000006919197223 */ /* 0x000fca0000000006 */
[----:B------:R0:W-:Y:S05]  /*44b0*/  @P5 STG.E desc[UR10][R12.64+0x200], R25 ;  /* 0x000200190c005986 */ /* 0x0001ea000c10190a */
[----:B------:R-:W-:Y:S05]  /*44c0*/  @!P0 BRA `(.L_x_90) ;  /* 0x0000000000048947 */ /* 0x000fea0003800000 */
[----:B------:R0:W5:Y:S02]  /*44d0*/  LDG.E.LTC128B R141, desc[UR10][R14.64+0x220] ;  /* 0x0002200a0e8d7981 */ /* 0x000164000c1e1920 */
.L_x_90:
[----:B------:R-:W-:Y:S05]  /*44e0*/  BSYNC B1 ;  /* 0x0000000000017941 */ /* 0x000fea0003800000 */
.L_x_89:
[----:B0-2--5:R-:W-:Y:S01]  /*44f0*/  FMUL R15, R141, R104 ;  /* 0x000000688d0f7220 */ /* 0x025fe20000400000 */
[----:B------:R-:W-:Y:S01]  /*4500*/  LOP3.LUT P5, RZ, R132, 0x2, RZ, 0xc0, !PT ;  /* 0x0000000284ff7812 */ /* 0x000fe200078ac0ff */
[----:B------:R-:W-:Y:S02]  /*4510*/  BSSY B1, `(.L_x_91) ;  /* 0x0000006000017945 */ /* 0x000fe40003800000 */
[----:B------:R-:W-:-:S05]  /*4520*/  FFMA R15, R26, R105, R15 ;  /* 0x000000691a0f7223 */ /* 0x000fca000000000f */
[----:B------:R0:W-:Y:S01]  /*4530*/  @P0 STG.E desc[UR10][R16.64+0x220], R15 ;  /* 0x0002200f10000986 */ /* 0x0001e2000c10190a */
[----:B------:R-:W-:-:S13]  /*4540*/  ISETP.GT.AND P0, PT, R11, 0x88, P5 ;  /* 0x000000880b00780c */ /* 0x000fda0002f04270 */
[----:B0-----:R-:W-:Y:S05]  /*4550*/  @!P0 BRA `(.L_x_92) ;  /* 0x0000000000048947 */ /* 0x001fea0003800000 */
[----:B------:R0:W5:Y:S02]  /*4560*/  LDG.E.LTC128B R141, desc[UR10][R18.64+0x220] ;  /* 0x0002200a128d7981 */ /* 0x000164000c1e1920 */
.L_x_92:
[----:B------:R-:W-:Y:S05]  /*4570*/  BSYNC B1 ;  /* 0x0000000000017941 */ /* 0x000fea0003800000 */
.L_x_91:
[----:B-----5:R-:W-:Y:S01]  /*4580*/  FMUL R6, R141, R104 ;  /* 0x000000688d067220 */ /* 0x020fe20000400000 */
[----:B------:R-:W-:Y:S01]  /*4590*/  LOP3.LUT P5, RZ, R132, 0x4, RZ, 0xc0, !PT ;  /* 0x0000000484ff7812 */ /* 0x000fe200078ac0ff */
[----:B------:R-:W-:Y:S02]  /*45a0*/  BSSY B1, `(.L_x_93) ;  /* 0x0000006000017945 */ /* 0x000fe40003800000 */
[----:B------:R-:W-:-:S05]  /*45b0*/  FFMA R27, R27, R105, R6 ;  /* 0x000000691b1b7223 */ /* 0x000fca0000000006 */
[----:B------:R2:W-:Y:S01]  /*45c0*/  @P0 STG.E desc[UR10][R12.64+0x220], R27 ;  /* 0x0002201b0c000986 */ /* 0x0005e2000c10190a */
[----:B------:R-:W-:-:S13]  /*45d0*/  ISETP.GT.AND P0, PT, R11, 0x80, P5 ;  /* 0x000000800b00780c */ /* 0x000fda0002f04270 */
[----:B--2---:R-:W-:Y:S05]  /*45e0*/  @!P0 BRA `(.L_x_94) ;  /* 0x0000000000048947 */ /* 0x004fea0003800000 */
[----:B------:R2:W5:Y:S02]  /*45f0*/  LDG.E.LTC128B R141, desc[UR10][R20.64+0x200] ;  /* 0x0002000a148d7981 */ /* 0x000564000c1e1920 */
.L_x_94:
[----:B------:R-:W-:Y:S05]  /*4600*/  BSYNC B1 ;  /* 0x0000000000017941 */ /* 0x000fea0003800000 */
.L_x_93:
[----:B-----5:R-:W-:Y:S01]  /*4610*/  FMUL R13, R141, R104 ;  /* 0x000000688d0d7220 */ /* 0x020fe20000400000 */
[----:B------:R-:W-:Y:S03]  /*4620*/  BSSY B1, `(.L_x_95) ;  /* 0x0000006000017945 */ /* 0x000fe60003800000 */
[----:B------:R-:W-:-:S05]  /*4630*/  FFMA R13, R28, R105, R13 ;  /* 0x000000691c0d7223 */ /* 0x000fca000000000d */
[----:B------:R0:W-:Y:S01]  /*4640*/  @P0 STG.E desc[UR10][R22.64+0x200], R13 ;  /* 0x0002000d16000986 */ /* 0x0001e2000c10190a */
[----:B------:R-:W-:-:S13]  /*4650*/  ISETP.GT.AND P0, PT, R11, 0x80, P4 ;  /* 0x000000800b00780c */ /* 0x000fda0002704270 */
[----:B0-----:R-:W-:Y:S05]  /*4660*/  @!P0 BRA `(.L_x_96) ;  /* 0x0000000000048947 */ /* 0x001fea0003800000 */
[----:B------:R0:W5:Y:S02]  /*4670*/  LDG.E.LTC128B R141, desc[UR10][R58.64+0x200] ;  /* 0x0002000a3a8d7981 */ /* 0x000164000c1e1920 */
.L_x_96:
[----:B------:R-:W-:Y:S05]  /*4680*/  BSYNC B1 ;  /* 0x0000000000017941 */ /* 0x000fea0003800000 */
.L_x_95:
[----:B-----5:R-:W-:Y:S01]  /*4690*/  FMUL R6, R141, R104 ;  /* 0x000000688d067220 */ /* 0x020fe20000400000 */
[----:B------:R-:W-:Y:S03]  /*46a0*/  BSSY B1, `(.L_x_97) ;  /* 0x0000006000017945 */ /* 0x000fe60003800000 */
[----:B------:R-:W-:-:S05]  /*46b0*/  FFMA R29, R29, R105, R6 ;  /* 0x000000691d1d7223 */ /* 0x000fca0000000006 */
[----:B------:R0:W-:Y:S01]  /*46c0*/  @P0 STG.E desc[UR10][R56.64+0x200], R29 ;  /* 0x0002001d38000986 */ /* 0x0001e2000c10190a */
[----:B------:R-:W-:-:S13]  /*46d0*/  ISETP.GT.AND P0, PT, R11, 0x88, P5 ;  /* 0x000000880b00780c */ /* 0x000fda0002f04270 */
[----:B0-----:R-:W-:Y:S05]  /*46e0*/  @!P0 BRA `(.L_x_98) ;  /* 0x0000000000048947 */ /* 0x001fea0003800000 */
[----:B------:R0:W5:Y:S02]  /*46f0*/  LDG.E.LTC128B R141, desc[UR10][R20.64+0x220] ;  /* 0x0002200a148d7981 */ /* 0x000164000c1e1920 */
.L_x_98:
[----:B------:R-:W-:Y:S05]  /*4700*/  BSYNC B1 ;  /* 0x0000000000017941 */ /* 0x000fea0003800000 */
.L_x_97:
[----:B-----5:R-:W-:Y:S01]  /*4710*/  FMUL R13, R141, R104 ;  /* 0x000000688d0d7220 */ /* 0x020fe20000400000 */
[----:B------:R-:W-:Y:S01]  /*4720*/  ISETP.GT.AND P4, PT, R11, 0x88, P4 ;  /* 0x000000880b00780c */ /* 0x000fe20002784270 */
[----:B------:R-:W-:Y:S02]  /*4730*/  BSSY B1, `(.L_x_99) ;  /* 0x0000005000017945 */ /* 0x000fe40003800000 */
[----:B------:R-:W-:-:S05]  /*4740*/  FFMA R13, R30, R105, R13 ;  /* 0x000000691e0d7223 */ /* 0x000fca000000000d */
[----:B------:R0:W-:Y:S05]  /*4750*/  @P0 STG.E desc[UR10][R22.64+0x220], R13 ;  /* 0x0002200d16000986 */ /* 0x0001ea000c10190a */
[----:B------:R-:W-:Y:S05]  /*4760*/  @!P4 BRA `(.L_x_100) ;  /* 0x000000000004c947 */ /* 0x000fea0003800000 */
[----:B------:R0:W5:Y:S02]  /*4770*/  LDG.E.LTC128B R141, desc[UR10][R58.64+0x220] ;  /* 0x0002200a3a8d7981 */ /* 0x000164000c1e1920 */
.L_x_100:
[----:B------:R-:W-:Y:S05]  /*4780*/  BSYNC B1 ;  /* 0x0000000000017941 */ /* 0x000fea0003800000 */
.L_x_99:
[----:B-----5:R-:W-:Y:S01]  /*4790*/  FMUL R6, R141, R104 ;  /* 0x000000688d067220 */ /* 0x020fe20000400000 */
[----:B------:R-:W-:Y:S01]  /*47a0*/  LOP3.LUT P5, RZ, R132, 0x10, RZ, 0xc0, !PT ;  /* 0x0000001084ff7812 */ /* 0x000fe200078ac0ff */
[----:B------:R-:W-:Y:S02]  /*47b0*/  BSSY B1, `(.L_x_101) ;  /* 0x0000006000017945 */ /* 0x000fe40003800000 */
[----:B------:R-:W-:Y:S01]  /*47c0*/  FFMA R31, R31, R105, R6 ;  /* 0x000000691f1f7223 */ /* 0x000fe20000000006 */
[----:B------:R-:W-:-:S04]  /*47d0*/  ISETP.GT.AND P0, PT, R11, 0x80, P5 ;  /* 0x000000800b00780c */ /* 0x000fc80002f04270 */
[----:B------:R0:W-:Y:S09]  /*47e0*/  @P4 STG.E desc[UR10][R56.64+0x220], R31 ;  /* 0x0002201f38004986 */ /* 0x0001f2000c10190a */
[----:B------:R-:W-:Y:S05]  /*47f0*/  @!P0 BRA `(.L_x_102) ;  /* 0x0000000000048947 */ /* 0x000fea0003800000 */
[----:B------:R0:W5:Y:S02]  /*4800*/  LDG.E.LTC128B R141, desc[UR10][R62.64+0x200] ;  /* 0x0002000a3e8d7981 */ /* 0x000164000c1e1920 */
.L_x_102:
[----:B------:R-:W-:Y:S05]  /*4810*/  BSYNC B1 ;  /* 0x0000000000017941 */ /* 0x000fea0003800000 */
.L_x_101:
[----:B0----5:R-:W-:Y:S01]  /*4820*/  FMUL R13, R141, R104 ;  /* 0x000000688d0d7220 */ /* 0x021fe20000400000 */
[----:B------:R-:W-:Y:S01]  /*4830*/  @P0 IMAD.MOV.U32 R12, RZ, RZ, R90 ;  /* 0x000000ffff0c0224 */ /* 0x000fe200078e005a */
[----:B------:R-:W-:Y:S01]  /*4840*/  ISETP.NE.AND P4, PT, R116, RZ, PT ;  /* 0x000000ff7400720c */ /* 0x000fe20003f85270 */
[----:B------:R-:W-:Y:S01]  /*4850*/  BSSY B1, `(.L_x_103) ;  /* 0x0000007000017945 */ /* 0x000fe20003800000 */
[----:B------:R-:W-:Y:S01]  /*4860*/  FFMA R15, R32, R105, R13 ;  /* 0x00000069200f7223 */ /* 0x000fe2000000000d */
[----:B------:R-:W-:-:S05]  /*4870*/  @P0 IMAD.MOV.U32 R13, RZ, RZ, R91 ;  /* 0x000000ffff0d0224 */ /* 0x000fca00078e005b */
[----:B------:R0:W-:Y:S01]  /*4880*/  @P0 STG.E desc[UR10][R12.64+0x200], R15 ;  /* 0x0002000f0c000986 */ /* 0x0001e2000c10190a */
[----:B------:R-:W-:-:S13]  /*4890*/  ISETP.GT.AND P0, PT, R11, 0x80, P4 ;  /* 0x000000800b00780c */ /* 0x000fda0002704270 */
[----:B0-----:R-:W-:Y:S05]  /*48a0*/  @!P0 BRA `(.L_x_104) ;  /* 0x0000000000048947 */ /* 0x001fea0003800000 */
[----:B------:R0:W5:Y:S02]  /*48b0*/  LDG.E.LTC128B R141, desc[UR10][R60.64+0x200] ;  /* 0x0002000a3c8d7981 */ /* 0x000164000c1e1920 */
.L_x_104:
[----:B------:R-:W-:Y:S05]  /*48c0*/  BSYNC B1 ;  /* 0x0000000000017941 */ /* 0x000fea0003800000 */
.L_x_103:
[----:B-----5:R-:W-:Y:S01]  /*48d0*/  FMUL R6, R141, R104 ;  /* 0x000000688d067220 */ /* 0x020fe20000400000 */
[----:B------:R-:W-:Y:S01]  /*48e0*/  @P0 IMAD.MOV.U32 R12, RZ, RZ, R88 ;  /* 0x000000ffff0c0224 */ /* 0x000fe200078e0058 */
[----:B------:R-:W-:Y:S01]  /*48f0*/  BSSY B1, `(.L_x_105) ;  /* 0x0000007000017945 */ /* 0x000fe20003800000 */
[----:B------:R-:W-:Y:S02]  /*4900*/  @P0 IMAD.MOV.U32 R13, RZ, RZ, R89 ;  /* 0x000000ffff0d0224 */ /* 0x000fe400078e0059 */
[----:B------:R-:W-:-:S05]  /*4910*/  FFMA R33, R33, R105, R6 ;  /* 0x0000006921217223 */ /* 0x000fca0000000006 */
[----:B------:R0:W-:Y:S01]  /*4920*/  @P0 STG.E desc[UR10][R12.64+0x200], R33 ;  /* 0x000200210c000986 */ /* 0x0001e2000c10190a */
[----:B------:R-:W-:-:S13]  /*4930*/  ISETP.GT.AND P0, PT, R11, 0x88, P5 ;  /* 0x000000880b00780c */ /* 0x000fda0002f04270 */
[----:B0-----:R-:W-:Y:S05]  /*4940*/  @!P0 BRA `(.L_x_106) ;  /* 0x0000000000048947 */ /* 0x001fea0003800000 */
[----:B------:R0:W5:Y:S02]  /*4950*/  LDG.E.LTC128B R141, desc[UR10][R62.64+0x220] ;  /* 0x0002200a3e8d7981 */ /* 0x000164000c1e1920 */
.L_x_106:
[----:B------:R-:W-:Y:S05]  /*4960*/  BSYNC B1 ;  /* 0x0000000000017941 */ /* 0x000fea0003800000 */
.L_x_105:
[----:B-----5:R-:W-:Y:S01]  /*4970*/  FMUL R13, R141, R104 ;  /* 0x000000688d0d7220 */ /* 0x020fe20000400000 */
[----:B------:R-:W-:Y:S03]  /*4980*/  BSSY B1, `(.L_x_107) ;  /* 0x0000006000017945 */ /* 0x000fe60003800000 */
[----:B------:R-:W-:-:S05]  /*4990*/  FFMA R13, R34, R105, R13 ;  /* 0x00000069220d7223 */ /* 0x000fca000000000d */
[----:B------:R0:W-:Y:S01]  /*49a0*/  @P0 STG.E desc[UR10][R90.64+0x220], R13 ;  /* 0x0002200d5a000986 */ /* 0x0001e2000c10190a */
[----:B------:R-:W-:-:S13]  /*49b0*/  ISETP.GT.AND P0, PT, R11, 0x88, P4 ;  /* 0x000000880b00780c */ /* 0x000fda0002704270 */
[----:B0-----:R-:W-:Y:S05]  /*49c0*/  @!P0 BRA `(.L_x_108) ;  /* 0x0000000000048947 */ /* 0x001fea0003800000 */
[----:B------:R0:W5:Y:S02]  /*49d0*/  LDG.E.LTC128B R141, desc[UR10][R60.64+0x220] ;  /* 0x0002200a3c8d7981 */ /* 0x000164000c1e1920 */
.L_x_108:
[----:B------:R-:W-:Y:S05]  /*49e0*/  BSYNC B1 ;  /* 0x0000000000017941 */ /* 0x000fea0003800000 */
.L_x_107:
[----:B-----5:R-:W-:Y:S01]  /*49f0*/  FMUL R6, R141, R104 ;  /* 0x000000688d067220 */ /* 0x020fe20000400000 */
[----:B------:R-:W-:Y:S01]  /*4a00*/  ISETP.NE.AND P5, PT, R154, RZ, PT ;  /* 0x000000ff9a00720c */ /* 0x000fe20003fa5270 */
[----:B------:R-:W-:Y:S02]  /*4a10*/  BSSY B1, `(.L_x_109) ;  /* 0x0000006000017945 */ /* 0x000fe40003800000 */
[----:B------:R-:W-:-:S05]  /*4a20*/  FFMA R35, R35, R105, R6 ;  /* 0x0000006923237223 */ /* 0x000fca0000000006 */
[----:B------:R0:W-:Y:S01]  /*4a30*/  @P0 STG.E desc[UR10][R88.64+0x220], R35 ;  /* 0x0002202358000986 */ /* 0x0001e2000c10190a */
[----:B------:R-:W-:-:S13]  /*4a40*/  ISETP.GT.AND P0, PT, R11, 0x80, P5 ;  /* 0x000000800b00780c */ /* 0x000fda0002f04270 */
[----:B0-----:R-:W-:Y:S05]  /*4a50*/  @!P0 BRA `(.L_x_110) ;  /* 0x0000000000048947 */ /* 0x001fea0003800000 */
[----:B------:R0:W5:Y:S02]  /*4a60*/  LDG.E.LTC128B R141, desc[UR10][R94.64+0x200] ;  /* 0x0002000a5e8d7981 */ /* 0x000164000c1e1920 */
.L_x_110:
[----:B------:R-:W-:Y:S05]  /*4a70*/  BSYNC B1 ;  /* 0x0000000000017941 */ /* 0x000fea0003800000 */
.L_x_109:
        /* <DEDUP_REMOVED lines=8> */
.L_x_112:
[----:B------:R-:W-:Y:S05]  /*4b00*/  BSYNC B1 ;  /* 0x0000000000017941 */ /* 0x000fea0003800000 */
.L_x_111:
[----:B-----5:R-:W-:Y:S01]  /*4b10*/  FMUL R6, R141, R104 ;  /* 0x000000688d067220 */ /* 0x020fe20000400000 */
[----:B------:R-:W-:Y:S03]  /*4b20*/  BSSY B1, `(.L_x_113) ;  /* 0x0000006000017945 */ /* 0x000fe60003800000 */
[----:B------:R-:W-:-:S05]  /*4b30*/  FFMA R37, R37, R105, R6 ;  /* 0x0000006925257223 */ /* 0x000fca0000000006 */
[----:B------:R0:W-:Y:S01]  /*4b40*/  @P0 STG.E desc[UR10][R66.64+0x200], R37 ;  /* 0x0002002542000986 */ /* 0x0001e2000c10190a */
[----:B------:R-:W-:-:S13]  /*4b50*/  ISETP.GT.AND P0, PT, R11, 0x88, P5 ;  /* 0x000000880b00780c */ /* 0x000fda0002f04270 */
[----:B0-----:R-:W-:Y:S05]  /*4b60*/  @!P0 BRA `(.L_x_114) ;  /* 0x0000000000048947 */ /* 0x001fea0003800000 */
[----:B------:R0:W5:Y:S02]  /*4b70*/  LDG.E.LTC128B R141, desc[UR10][R94.64+0x220] ;  /* 0x0002200a5e8d7981 */ /* 0x000164000c1e1920 */
.L_x_114:
[----:B------:R-:W-:Y:S05]  /*4b80*/  BSYNC B1 ;  /* 0x0000000000017941 */ /* 0x000fea0003800000 */
.L_x_113:
[----:B-----5:R-:W-:Y:S01]  /*4b90*/  FMUL R13, R141, R104 ;  /* 0x000000688d0d7220 */ /* 0x020fe20000400000 */
[----:B------:R-:W-:Y:S03]  /*4ba0*/  BSSY B1, `(.L_x_115) ;  /* 0x0000006000017945 */ /* 0x000fe60003800000 */
[----:B------:R-:W-:-:S05]  /*4bb0*/  FFMA R13, R38, R105, R13 ;  /* 0x00000069260d7223 */ /* 0x000fca000000000d */
[----:B------:R0:W-:Y:S01]  /*4bc0*/  @P0 STG.E desc[UR10][R68.64+0x220], R13 ;  /* 0x0002200d44000986 */ /* 0x0001e2000c10190a */
[----:B------:R-:W-:-:S13]  /*4bd0*/  ISETP.GT.AND P0, PT, R11, 0x88, P4 ;  /* 0x000000880b00780c */ /* 0x000fda0002704270 */
[----:B0-----:R-:W-:Y:S05]  /*4be0*/  @!P0 BRA `(.L_x_116) ;  /* 0x0000000000048947 */ /* 0x001fea0003800000 */
[----:B------:R0:W5:Y:S02]  /*4bf0*/  LDG.E.LTC128B R141, desc[UR10][R92.64+0x220] ;  /* 0x0002200a5c8d7981 */ /* 0x000164000c1e1920 */
.L_x_116:
[----:B------:R-:W-:Y:S05]  /*4c00*/  BSYNC B1 ;  /* 0x0000000000017941 */ /* 0x000fea0003800000 */
.L_x_115:
        /* <DEDUP_REMOVED lines=8> */
.L_x_118:
[----:B------:R-:W-:Y:S05]  /*4c90*/  BSYNC B1 ;  /* 0x0000000000017941 */ /* 0x000fea0003800000 */
.L_x_117:
        /* <DEDUP_REMOVED lines=8> */
.L_x_120:
[----:B------:R-:W-:Y:S05]  /*4d20*/  BSYNC B1 ;  /* 0x0000000000017941 */ /* 0x000fea0003800000 */
.L_x_119:
[----:B-----5:R-:W-:Y:S01]  /*4d30*/  FMUL R6, R141, R104 ;  /* 0x000000688d067220 */ /* 0x020fe20000400000 */
[----:B------:R-:W-:Y:S03]  /*4d40*/  BSSY B1, `(.L_x_121) ;  /* 0x0000006000017945 */ /* 0x000fe60003800000 */
[----:B------:R-:W-:-:S05]  /*4d50*/  FFMA R41, R41, R105, R6 ;  /* 0x0000006929297223 */ /* 0x000fca0000000006 */
[----:B------:R0:W-:Y:S01]  /*4d60*/  @P0 STG.E desc[UR10][R120.64+0x200], R41 ;  /* 0x0002002978000986 */ /* 0x0001e2000c10190a */
[----:B------:R-:W-:-:S13]  /*4d70*/  ISETP.GT.AND P0, PT, R11, 0x88, P5 ;  /* 0x000000880b00780c */ /* 0x000fda0002f04270 */
[----:B0-----:R-:W-:Y:S05]  /*4d80*/  @!P0 BRA `(.L_x_122) ;  /* 0x0000000000048947 */ /* 0x001fea0003800000 */
[----:B------:R0:W5:Y:S02]  /*4d90*/  LDG.E.LTC128B R141, desc[UR10][R98.64+0x220] ;  /* 0x0002200a628d7981 */ /* 0x000164000c1e1920 */
.L_x_122:
[----:B------:R-:W-:Y:S05]  /*4da0*/  BSYNC B1 ;  /* 0x0000000000017941 */ /* 0x000fea0003800000 */
.L_x_121:
[----:B-----5:R-:W-:Y:S01]  /*4db0*/  FMUL R13, R141, R104 ;  /* 0x000000688d0d7220 */ /* 0x020fe20000400000 */
[----:B------:R-:W-:Y:S03]  /*4dc0*/  BSSY B1, `(.L_x_123) ;  /* 0x0000006000017945 */ /* 0x000fe60003800000 */
[----:B------:R-:W-:-:S05]  /*4dd0*/  FFMA R13, R42, R105, R13 ;  /* 0x000000692a0d7223 */ /* 0x000fca000000000d */
[----:B------:R0:W-:Y:S01]  /*4de0*/  @P0 STG.E desc[UR10][R72.64+0x220], R13 ;  /* 0x0002200d48000986 */ /* 0x0001e2000c10190a */
[----:B------:R-:W-:-:S13]  /*4df0*/  ISETP.GT.AND P0, PT, R11, 0x88, P4 ;  /* 0x000000880b00780c */ /* 0x000fda0002704270 */
[----:B0-----:R-:W-:Y:S05]  /*4e00*/  @!P0 BRA `(.L_x_124) ;  /* 0x0000000000048947 */ /* 0x001fea0003800000 */
[----:B------:R0:W5:Y:S02]  /*4e10*/  LDG.E.LTC128B R141, desc[UR10][R96.64+0x220] ;  /* 0x0002200a608d7981 */ /* 0x000164000c1e1920 */
.L_x_124:
[----:B------:R-:W-:Y:S05]  /*4e20*/  BSYNC B1 ;  /* 0x0000000000017941 */ /* 0x000fea0003800000 */
.L_x_123:
        /* <DEDUP_REMOVED lines=8> */
.L_x_126:
[----:B------:R-:W-:Y:S05]  /*4eb0*/  BSYNC B1 ;  /* 0x0000000000017941 */ /* 0x000fea0003800000 */
.L_x_125:
        /* <DEDUP_REMOVED lines=8> */
.L_x_128:
[----:B------:R-:W-:Y:S05]  /*4f40*/  BSYNC B1 ;  /* 0x0000000000017941 */ /* 0x000fea0003800000 */
.L_x_127:
[----:B-----5:R-:W-:Y:S01]  /*4f50*/  FMUL R6, R141, R104 ;  /* 0x000000688d067220 */ /* 0x020fe20000400000 */
[----:B------:R-:W-:Y:S03]  /*4f60*/  BSSY B1, `(.L_x_129) ;  /* 0x0000006000017945 */ /* 0x000fe60003800000 */
[----:B------:R-:W-:-:S05]  /*4f70*/  FFMA R45, R45, R105, R6 ;  /* 0x000000692d2d7223 */ /* 0x000fca0000000006 */
[----:B------:R0:W-:Y:S01]  /*4f80*/  @P0 STG.E desc[UR10][R124.64+0x200], R45 ;  /* 0x0002002d7c000986 */ /* 0x0001e2000c10190a */
[----:B------:R-:W-:-:S13]  /*4f90*/  ISETP.GT.AND P0, PT, R11, 0x88, P5 ;  /* 0x000000880b00780c */ /* 0x000fda0002f04270 */
[----:B0-----:R-:W-:Y:S05]  /*4fa0*/  @!P0 BRA `(.L_x_130) ;  /* 0x0000000000048947 */ /* 0x001fea0003800000 */
[----:B------:R0:W5:Y:S02]  /*4fb0*/  LDG.E.LTC128B R141, desc[UR10][R100.64+0x220] ;  /* 0x0002200a648d7981 */ /* 0x000164000c1e1920 */
.L_x_130:
[----:B------:R-:W-:Y:S05]  /*4fc0*/  BSYNC B1 ;  /* 0x0000000000017941 */ /* 0x000fea0003800000 */
.L_x_129:
[----:B-----5:R-:W-:Y:S01]  /*4fd0*/  FMUL R13, R141, R104 ;  /* 0x000000688d0d7220 */ /* 0x020fe20000400000 */
[----:B------:R-:W-:Y:S01]  /*4fe0*/  ISETP.GT.AND P4, PT, R11, 0x88, P4 ;  /* 0x000000880b00780c */ /* 0x000fe20002784270 */
[----:B------:R-:W-:Y:S02]  /*4ff0*/  BSSY B1, `(.L_x_131) ;  /* 0x0000005000017945 */ /* 0x000fe40003800000 */
[----:B------:R-:W-:-:S05]  /*5000*/  FFMA R13, R46, R105, R13 ;  /* 0x000000692e0d7223 */ /* 0x000fca000000000d */
[----:B------:R0:W-:Y:S05]  /*5010*/  @P0 STG.E desc[UR10][R76.64+0x220], R13 ;  /* 0x0002200d4c000986 */ /* 0x0001ea000c10190a */
[----:B------:R-:W-:Y:S05]  /*5020*/  @!P4 BRA `(.L_x_132) ;  /* 0x000000000004c947 */ /* 0x000fea0003800000 */
[----:B------:R0:W5:Y:S02]  /*5030*/  LDG.E.LTC128B R141, desc[UR10][R102.64+0x220] ;  /* 0x0002200a668d7981 */ /* 0x000164000c1e1920 */
.L_x_132:
[----:B------:R-:W-:Y:S05]  /*5040*/  BSYNC B1 ;  /* 0x0000000000017941 */ /* 0x000fea0003800000 */
.L_x_131:
[----:B-----5:R-:W-:Y:S01]  /*5050*/  FMUL R6, R141, R104 ;  /* 0x000000688d067220 */ /* 0x020fe20000400000 */
[----:B------:R-:W-:Y:S01]  /*5060*/  ISETP.GT.AND P0, PT, R11, 0x80, P6 ;  /* 0x000000800b00780c */ /* 0x000fe20003704270 */
[----:B------:R-:W-:Y:S02]  /*5070*/  BSSY B1, `(.L_x_133) ;  /* 0x0000005000017945 */ /* 0x000fe40003800000 */
[----:B------:R-:W-:-:S05]  /*5080*/  FFMA R47, R47, R105, R6 ;  /* 0x000000692f2f7223 */ /* 0x000fca0000000006 */
[----:B------:R0:W-:Y:S05]  /*5090*/  @P4 STG.E desc[UR10][R130.64+0x220], R47 ;  /* 0x0002202f82004986 */ /* 0x0001ea000c10190a */
[----:B------:R-:W-:Y:S05]  /*50a0*/  @!P0 BRA `(.L_x_134) ;  /* 0x0000000000048947 */ /* 0x000fea0003800000 */
[----:B------:R0:W5:Y:S02]  /*50b0*/  LDG.E.LTC128B R141, desc[UR10][R128.64+0x200] ;  /* 0x0002000a808d7981 */ /* 0x000164000c1e1920 */
.L_x_134:
[----:B------:R-:W-:Y:S05]  /*50c0*/  BSYNC B1 ;  /* 0x0000000000017941 */ /* 0x000fea0003800000 */
.L_x_133:
[----:B0----5:R-:W-:Y:S01]  /*50d0*/  FMUL R13, R141, R104 ;  /* 0x000000688d0d7220 */ /* 0x021fe20000400000 */
[----:B------:R-:W-:Y:S01]  /*50e0*/  ISETP.GT.AND P4, PT, R11, 0x80, P3 ;  /* 0x000000800b00780c */ /* 0x000fe20001f84270 */
[----:B------:R-:W-:Y:S02]  /*50f0*/  BSSY B1, `(.L_x_135) ;  /* 0x0000005000017945 */ /* 0x000fe40003800000 */
[----:B------:R-:W-:-:S05]  /*5100*/  FFMA R13, R48, R105, R13 ;  /* 0x00000069300d7223 */ /* 0x000fca000000000d */
[----:B------:R0:W-:Y:S05]  /*5110*/  @P0 STG.E desc[UR10][R78.64+0x200], R13 ;  /* 0x0002000d4e000986 */ /* 0x0001ea000c10190a */
[----:B------:R-:W-:Y:S05]  /*5120*/  @!P4 BRA `(.L_x_136) ;  /* 0x000000000004c947 */ /* 0x000fea0003800000 */
[----:B------:R0:W5:Y:S02]  /*5130*/  LDG.E.LTC128B R141, desc[UR10][R126.64+0x200] ;  /* 0x0002000a7e8d7981 */ /* 0x000164000c1e1920 */
.L_x_136:
[----:B------:R-:W-:Y:S05]  /*5140*/  BSYNC B1 ;  /* 0x0000000000017941 */ /* 0x000fea0003800000 */
.L_x_135:
[----:B-----5:R-:W-:Y:S01]  /*5150*/  FMUL R6, R141, R104 ;  /* 0x000000688d067220 */ /* 0x020fe20000400000 */
[----:B------:R-:W-:Y:S01]  /*5160*/  ISETP.GT.AND P0, PT, R11, 0x88, P6 ;  /* 0x000000880b00780c */ /* 0x000fe20003704270 */
[----:B------:R-:W-:Y:S02]  /*5170*/  BSSY B1, `(.L_x_137) ;  /* 0x0000005000017945 */ /* 0x000fe40003800000 */
[----:B------:R-:W-:-:S05]  /*5180*/  FFMA R49, R49, R105, R6 ;  /* 0x0000006931317223 */ /* 0x000fca0000000006 */
[----:B------:R0:W-:Y:S05]  /*5190*/  @P4 STG.E desc[UR10][R134.64+0x200], R49 ;  /* 0x0002003186004986 */ /* 0x0001ea000c10190a */
[----:B------:R-:W-:Y:S05]  /*51a0*/  @!P0 BRA `(.L_x_138) ;  /* 0x0000000000048947 */ /* 0x000fea0003800000 */
[----:B------:R0:W5:Y:S02]  /*51b0*/  LDG.E.LTC128B R141, desc[UR10][R128.64+0x220] ;  /* 0x0002200a808d7981 */ /* 0x000164000c1e1920 */
.L_x_138:
[----:B------:R-:W-:Y:S05]  /*51c0*/  BSYNC B1 ;  /* 0x0000000000017941 */ /* 0x000fea0003800000 */
.L_x_137:
[----:B0----5:R-:W-:Y:S01]  /*51d0*/  FMUL R13, R141, R104 ;  /* 0x000000688d0d7220 */ /* 0x021fe20000400000 */
[----:B------:R-:W-:Y:S01]  /*51e0*/  ISETP.GT.AND P3, PT, R11, 0x88, P3 ;  /* 0x000000880b00780c */ /* 0x000fe20001f64270 */
[----:B------:R-:W-:Y:S02]  /*51f0*/  BSSY B1, `(.L_x_139) ;  /* 0x0000005000017945 */ /* 0x000fe40003800000 */
[----:B------:R-:W-:-:S05]  /*5200*/  FFMA R13, R50, R105, R13 ;  /* 0x00000069320d7223 */ /* 0x000fca000000000d */
[----:B------:R0:W-:Y:S05]  /*5210*/  @P0 STG.E desc[UR10][R80.64+0x220], R13 ;  /* 0x0002200d50000986 */ /* 0x0001ea000c10190a */
[----:B------:R-:W-:Y:S05]  /*5220*/  @!P3 BRA `(.L_x_140) ;  /* 0x000000000004b947 */ /* 0x000fea0003800000 */
[----:B------:R0:W5:Y:S02]  /*5230*/  LDG.E.LTC128B R141, desc[UR10][R126.64+0x220] ;  /* 0x0002200a7e8d7981 */ /* 0x000164000c1e1920 */
.L_x_140:
[----:B------:R-:W-:Y:S05]  /*5240*/  BSYNC B1 ;  /* 0x0000000000017941 */ /* 0x000fea0003800000 */
.L_x_139:
[----:B-----5:R-:W-:Y:S01]  /*5250*/  FMUL R6, R141, R104 ;  /* 0x000000688d067220 */ /* 0x020fe20000400000 */
[----:B------:R-:W-:Y:S01]  /*5260*/  ISETP.GT.AND P0, PT, R11, 0x80, P2 ;  /* 0x000000800b00780c */ /* 0x000fe20001704270 */
[----:B------:R-:W-:Y:S02]  /*5270*/  BSSY B1, `(.L_x_141) ;  /* 0x0000005000017945 */ /* 0x000fe40003800000 */
[----:B------:R-:W-:-:S05]  /*5280*/  FFMA R51, R51, R105, R6 ;  /* 0x0000006933337223 */ /* 0x000fca0000000006 */
[----:B------:R0:W-:Y:S05]  /*5290*/  @P3 STG.E desc[UR10][R136.64+0x220], R51 ;  /* 0x0002203388003986 */ /* 0x0001ea000c10190a */
[----:B------:R-:W-:Y:S05]  /*52a0*/  @!P0 BRA `(.L_x_142) ;  /* 0x0000000000048947 */ /* 0x000fea0003800000 */
[----:B------:R0:W5:Y:S02]  /*52b0*/  LDG.E.LTC128B R141, desc[UR10][R108.64+0x200] ;  /* 0x0002000a6c8d7981 */ /* 0x000164000c1e1920 */
.L_x_142:
[----:B------:R-:W-:Y:S05]  /*52c0*/  BSYNC B1 ;  /* 0x0000000000017941 */ /* 0x000fea0003800000 */
.L_x_141:
[----:B0----5:R-:W-:Y:S01]  /*52d0*/  FMUL R13, R141, R104 ;  /* 0x000000688d0d7220 */ /* 0x021fe20000400000 */
[----:B------:R-:W-:Y:S01]  /*52e0*/  ISETP.GT.AND P3, PT, R11, 0x80, P1 ;  /* 0x000000800b00780c */ /* 0x000fe20000f64270 */
[----:B------:R-:W-:Y:S02]  /*52f0*/  BSSY B1, `(.L_x_143) ;  /* 0x0000005000017945 */ /* 0x000fe40003800000 */
[----:B------:R-:W-:-:S05]  /*5300*/  FFMA R13, R52, R105, R13 ;  /* 0x00000069340d7223 */ /* 0x000fca000000000d */
[----:B------:R0:W-:Y:S05]  /*5310*/  @P0 STG.E desc[UR10][R82.64+0x200], R13 ;  /* 0x0002000d52000986 */ /* 0x0001ea000c10190a */
[----:B------:R-:W-:Y:S05]  /*5320*/  @!P3 BRA `(.L_x_144) ;  /* 0x000000000004b947 */ /* 0x000fea0003800000 */
[----:B------:R0:W5:Y:S02]  /*5330*/  LDG.E.LTC128B R141, desc[UR10][R110.64+0x200] ;  /* 0x0002000a6e8d7981 */ /* 0x000164000c1e1920 */
.L_x_144:
[----:B------:R-:W-:Y:S05]  /*5340*/  BSYNC B1 ;  /* 0x0000000000017941 */ /* 0x000fea0003800000 */
.L_x_143:
[----:B-----5:R-:W-:Y:S01]  /*5350*/  FMUL R6, R141, R104 ;  /* 0x000000688d067220 */ /* 0x020fe20000400000 */
[----:B------:R-:W-:Y:S01]  /*5360*/  ISETP.GT.AND P2, PT, R11, 0x88, P2 ;  /* 0x000000880b00780c */ /* 0x000fe20001744270 */
[----:B------:R-:W-:Y:S02]  /*5370*/  BSSY B1, `(.L_x_145) ;  /* 0x0000005000017945 */ /* 0x000fe40003800000 */
[----:B------:R-:W-:-:S05]  /*5380*/  FFMA R53, R53, R105, R6 ;  /* 0x0000006935357223 */ /* 0x000fca0000000006 */
[----:B------:R0:W-:Y:S05]  /*5390*/  @P3 STG.E desc[UR10][R112.64+0x200], R53 ;  /* 0x0002003570003986 */ /* 0x0001ea000c10190a */
[----:B------:R-:W-:Y:S05]  /*53a0*/  @!P2 BRA `(.L_x_146) ;  /* 0x000000000004a947 */ /* 0x000fea0003800000 */
[----:B------:R0:W5:Y:S02]  /*53b0*/  LDG.E.LTC128B R141, desc[UR10][R108.64+0x220] ;  /* 0x0002200a6c8d7981 */ /* 0x000164000c1e1920 */
.L_x_146:
[----:B------:R-:W-:Y:S05]  /*53c0*/  BSYNC B1 ;  /* 0x0000000000017941 */ /* 0x000fea0003800000 */
.L_x_145:
[----:B0----5:R-:W-:Y:S01]  /*53d0*/  FMUL R13, R141, R104 ;  /* 0x000000688d0d7220 */ /* 0x021fe20000400000 */
[----:B------:R-:W-:Y:S01]  /*53e0*/  ISETP.GT.AND P1, PT, R11, 0x88, P1 ;  /* 0x000000880b00780c */ /* 0x000fe20000f24270 */
[----:B------:R-:W-:Y:S02]  /*53f0*/  BSSY B1, `(.L_x_147) ;  /* 0x0000005000017945 */ /* 0x000fe40003800000 */
[----:B------:R-:W-:-:S05]  /*5400*/  FFMA R13, R54, R105, R13 ;  /* 0x00000069360d7223 */ /* 0x000fca000000000d */
[----:B------:R0:W-:Y:S05]  /*5410*/  @P2 STG.E desc[UR10][R106.64+0x220], R13 ;  /* 0x0002200d6a002986 */ /* 0x0001ea000c10190a */
[----:B------:R-:W-:Y:S05]  /*5420*/  @!P1 BRA `(.L_x_148) ;  /* 0x0000000000049947 */ /* 0x000fea0003800000 */
[----:B------:R0:W5:Y:S02]  /*5430*/  LDG.E.LTC128B R141, desc[UR10][R110.64+0x220] ;  /* 0x0002200a6e8d7981 */ /* 0x000164000c1e1920 */
.L_x_148:
[----:B------:R-:W-:Y:S05]  /*5440*/  BSYNC B1 ;  /* 0x0000000000017941 */ /* 0x000fea0003800000 */
.L_x_147:
[----:B-----5:R-:W-:-:S04]  /*5450*/  FMUL R6, R141, R104 ;  /* 0x000000688d067220 */ /* 0x020fc80000400000 */
[----:B------:R-:W-:Y:S01]  /*5460*/  FFMA R55, R55, R105, R6 ;  /* 0x0000006937377223 */ /* 0x000fe20000000006 */
[----:B------:R-:W-:Y:S06]  /*5470*/  @!P1 BRA `(.L_x_149) ;  /* 0x00000010009c9947 */ /* 0x000fec0003800000 */
[----:B------:R0:W-:Y:S01]  /*5480*/  STG.E desc[UR10][R84.64+0x220], R55 ;  /* 0x0002203754007986 */ /* 0x0001e2000c10190a */
[----:B------:R-:W-:Y:S05]  /*5490*/  BRA `(.L_x_149) ;  /* 0x0000001000947947 */ /* 0x000fea0003800000 */
.L_x_26:
[----:B------:R-:W-:Y:S01]  /*54a0*/  ULDC.64 UR8, c[0x0][0x6c0] ;  /* 0x0001b00000087ab9 */ /* 0x000fe20000000a00 */
[----:B------:R-:W-:Y:S01]  /*54b0*/  ISETP.GT.AND P4, PT, R106, 0x1, PT ;  /* 0x000000016a00780c */ /* 0x000fe20003f84270 */
[-C--:B--2---:R-:W-:Y:S01]  /*54c0*/  FMUL R13, R56, R105.reuse ;  /* 0x00000069380d7220 */ /* 0x084fe20000400000 */
[----:B------:R-:W-:Y:S01]  /*54d0*/  LEA R90, P1, R18, UR8, 0x2 ;  /* 0x00000008125a7c11 */ /* 0x000fe2000f8210ff */
[-C--:B------:R-:W-:Y:S01]  /*54e0*/  FMUL R57, R57, R105.reuse ;  /* 0x0000006939397220 */ /* 0x080fe20000400000 */
[----:B------:R-:W-:Y:S01]  /*54f0*/  ISETP.GT.AND P5, PT, R106, 0x8, PT ;  /* 0x000000086a00780c */ /* 0x000fe20003fa4270 */
[----:B------:R-:W-:Y:S01]  /*5500*/  IMAD R103, R89, 0x1c, RZ ;  /* 0x0000001c59677824 */ /* 0x000fe200078e02ff */
[----:B------:R-:W-:Y:S01]  /*5510*/  LEA.HI.X R91, R18, UR9, R17, 0x2, P1 ;  /* 0x00000009125b7c11 */ /* 0x000fe200088f1411 */
[-C--:B------:R-:W-:Y:S01]  /*5520*/  FMUL R15, R58, R105.reuse ;  /* 0x000000693a0f7220 */ /* 0x080fe20000400000 */
[----:B------:R-:W-:Y:S01]  /*5530*/  ISETP.GT.AND P1, PT, R11, RZ, P4 ;  /* 0x000000ff0b00720c */ /* 0x000fe20002724270 */
[----:B------:R-:W-:Y:S01]  /*5540*/  FMUL R59, R59, R105 ;  /* 0x000000693b3b7220 */ /* 0x000fe20000400000 */
[C---:B------:R-:W-:Y:S01]  /*5550*/  LEA R92, P3, R88.reuse, R90, 0x2 ;  /* 0x0000005a585c7211 */ /* 0x040fe200078610ff */
[----:B------:R0:W-:Y:S01]  /*5560*/  @P2 STG.E desc[UR10][R90.64], R13 ;  /* 0x0000000d5a002986 */ /* 0x0001e2000c10190a */
[----:B------:R-:W-:Y:S01]  /*5570*/  ISETP.GT.AND P2, PT, R11, 0x8, P0 ;  /* 0x000000080b00780c */ /* 0x000fe20000744270 */
[C---:B------:R-:W-:Y:S01]  /*5580*/  IMAD.SHL.U32 R111, R88.reuse, 0x20, RZ ;  /* 0x00000020586f7824 */ /* 0x040fe200078e00ff */
[C-C-:B------:R-:W-:Y:S01]  /*5590*/  LEA.HI.X R93, R88.reuse, R91, R89.reuse, 0x2, P3 ;  /* 0x0000005b585d7211 */ /* 0x140fe200018f1459 */
[-C--:B------:R-:W-:Y:S01]  /*55a0*/  FMUL R61, R61, R105.reuse ;  /* 0x000000693d3d7220 */ /* 0x080fe20000400000 */
[----:B------:R-:W-:Y:S01]  /*55b0*/  ISETP.GT.AND P3, PT, R11, 0x8, P4 ;  /* 0x000000080b00780c */ /* 0x000fe20002764270 */
[----:B------:R-:W-:Y:S01]  /*55c0*/  FMUL R63, R63, R105 ;  /* 0x000000693f3f7220 */ /* 0x000fe20000400000 */
[C---:B------:R-:W-:Y:S01]  /*55d0*/  SHF.L.U64.HI R107, R88.reuse, 0x5, R89 ;  /* 0x00000005586b7819 */ /* 0x040fe20000010259 */
[----:B------:R-:W-:Y:S01]  /*55e0*/  IMAD.WIDE.U32 R94, R88, 0x1c, R92 ;  /* 0x0000001c585e7825 */ /* 0x000fe200078e005c */
[----:B------:R-:W-:Y:S01]  /*55f0*/  ISETP.GT.AND P4, PT, R106, 0x9, PT ;  /* 0x000000096a00780c */ /* 0x000fe20003f84270 */
[----:B------:R1:W-:Y:S01]  /*5600*/  @P1 STG.E desc[UR10][R92.64], R57 ;  /* 0x000000395c001986 */ /* 0x0003e2000c10190a */
[----:B------:R-:W-:Y:S01]  /*5610*/  ISETP.GT.AND P1, PT, R11, RZ, P5 ;  /* 0x000000ff0b00720c */ /* 0x000fe20002f24270 */
[----:B------:R-:W-:-:S02]  /*5620*/  IMAD.IADD R103, R103, 0x1, R95 ;  /* 0x0000000167677824 */ /* 0x000fc400078e025f */
[-C--:B0-----:R-:W-:Y:S01]  /*5630*/  FMUL R13, R60, R105.reuse ;  /* 0x000000693c0d7220 */ /* 0x081fe20000400000 */
[----:B------:R-:W-:Y:S01]  /*5640*/  IMAD.MOV.U32 R102, RZ, RZ, R94 ;  /* 0x000000ffff667224 */ /* 0x000fe200078e005e */
[----:B------:R0:W-:Y:S01]  /*5650*/  @P2 STG.E desc[UR10][R90.64+0x20], R15 ;  /* 0x0000200f5a002986 */ /* 0x0001e2000c10190a */
[----:B------:R-:W-:Y:S01]  /*5660*/  ISETP.GT.AND P2, PT, R11, RZ, P4 ;  /* 0x000000ff0b00720c */ /* 0x000fe20002744270 */
[-C--:B------:R-:W-:Y:S01]  /*5670*/  FMUL R19, R64, R105.reuse ;  /* 0x0000006940137220 */ /* 0x080fe20000400000 */
[-C--:B------:R-:W-:Y:S01]  /*5680*/  FMUL R65, R65, R105.reuse ;  /* 0x0000006941417220 */ /* 0x080fe20000400000 */
[----:B------:R2:W-:Y:S01]  /*5690*/  @P3 STG.E desc[UR10][R92.64+0x20], R59 ;  /* 0x0000203b5c003986 */ /* 0x0005e2000c10190a */
[----:B------:R-:W-:Y:S01]  /*56a0*/  ISETP.GT.AND P3, PT, R106, 0x11, PT ;  /* 0x000000116a00780c */ /* 0x000fe20003f64270 */
[-C--:B------:R-:W-:Y:S01]  /*56b0*/  FMUL R21, R66, R105.reuse ;  /* 0x0000006942157220 */ /* 0x080fe20000400000 */
[-C--:B------:R-:W-:Y:S01]  /*56c0*/  FMUL R67, R67, R105.reuse ;  /* 0x0000006943437220 */ /* 0x080fe20000400000 */
[-C--:B-1----:R-:W-:Y:S01]  /*56d0*/  FMUL R57, R68, R105.reuse ;  /* 0x0000006944397220 */ /* 0x082fe20000400000 */
[----:B------:R-:W-:Y:S01]  /*56e0*/  @P1 STG.E desc[UR10][R102.64], R13 ;  /* 0x0000000d66001986 */ /* 0x000fe2000c10190a */
[----:B------:R-:W-:Y:S01]  /*56f0*/  IADD3 R108, P1, R111, R92, RZ ;  /* 0x0000005c6f6c7210 */ /* 0x000fe20007f3e0ff */
[-C--:B------:R-:W-:Y:S01]  /*5700*/  FMUL R69, R69, R105.reuse ;  /* 0x0000006945457220 */ /* 0x080fe20000400000 */
[-C--:B0-----:R-:W-:Y:S01]  /*5710*/  FMUL R15, R62, R105.reuse ;  /* 0x000000693e0f7220 */ /* 0x081fe20000400000 */
[-C--:B------:R-:W-:Y:S01]  /*5720*/  FMUL R79, R79, R105.reuse ;  /* 0x000000694f4f7220 */ /* 0x080fe20000400000 */
[-C--:B------:R-:W-:Y:S01]  /*5730*/  FMUL R81, R81, R105.reuse ;  /* 0x0000006951517220 */ /* 0x080fe20000400000 */
[----:B------:R-:W-:Y:S01]  /*5740*/  IMAD.X R109, R107, 0x1, R93, P1 ;  /* 0x000000016b6d7824 */ /* 0x000fe200008e065d */
[----:B------:R-:W-:Y:S01]  /*5750*/  ISETP.GT.AND P1, PT, R11, 0x8, P5 ;  /* 0x000000080b00780c */ /* 0x000fe20002f24270 */
[-C--:B--2---:R-:W-:Y:S01]  /*5760*/  FMUL R59, R72, R105.reuse ;  /* 0x00000069483b7220 */ /* 0x084fe20000400000 */
[-C--:B------:R-:W-:Y:S01]  /*5770*/  FMUL R83, R83, R105.reuse ;  /* 0x0000006953537220 */ /* 0x080fe20000400000 */
[-C--:B------:R-:W-:Y:S01]  /*5780*/  FMUL R85, R85, R105.reuse ;  /* 0x0000006955557220 */ /* 0x080fe20000400000 */
[----:B------:R0:W-:Y:S01]  /*5790*/  @P2 STG.E desc[UR10][R108.64], R61 ;  /* 0x0000003d6c002986 */ /* 0x0001e2000c10190a */
[----:B------:R-:W-:Y:S01]  /*57a0*/  ISETP.GT.AND P2, PT, R11, 0x8, P4 ;  /* 0x000000080b00780c */ /* 0x000fe20002744270 */
[-C--:B------:R-:W-:Y:S01]  /*57b0*/  FMUL R87, R87, R105.reuse ;  /* 0x0000006957577220 */ /* 0x080fe20000400000 */
[C---:B------:R-:W-:Y:S01]  /*57c0*/  ISETP.GT.AND P4, PT, R106.reuse, 0x10, PT ;  /* 0x000000106a00780c */ /* 0x040fe20003f84270 */
[-C--:B------:R-:W-:Y:S01]  /*57d0*/  FMUL R25, R25, R105.reuse ;  /* 0x0000006919197220 */ /* 0x080fe20000400000 */
[-C--:B------:R-:W-:Y:S01]  /*57e0*/  FMUL R27, R27, R105.reuse ;  /* 0x000000691b1b7220 */ /* 0x080fe20000400000 */
[-C--:B------:R-:W-:Y:S01]  /*57f0*/  FMUL R29, R29, R105.reuse ;  /* 0x000000691d1d7220 */ /* 0x080fe20000400000 */
[-C--:B------:R-:W-:Y:S01]  /*5800*/  FMUL R31, R31, R105.reuse ;  /* 0x000000691f1f7220 */ /* 0x080fe20000400000 */
[-C--:B------:R-:W-:Y:S01]  /*5810*/  FMUL R33, R33, R105.reuse ;  /* 0x0000006921217220 */ /* 0x080fe20000400000 */
[----:B------:R-:W-:Y:S01]  /*5820*/  @P1 STG.E desc[UR10][R102.64+0x20], R15 ;  /* 0x0000200f66001986 */ /* 0x000fe2000c10190a */
[----:B------:R-:W-:Y:S01]  /*5830*/  IADD3 R94, P1, R111, R94, RZ ;  /* 0x0000005e6f5e7210 */ /* 0x000fe20007f3e0ff */
[-C--:B------:R-:W-:Y:S01]  /*5840*/  FMUL R35, R35, R105.reuse ;  /* 0x0000006923237220 */ /* 0x080fe20000400000 */
[-C--:B0-----:R-:W-:Y:S01]  /*5850*/  FMUL R61, R73, R105.reuse ;  /* 0x00000069493d7220 */ /* 0x081fe20000400000 */
[-C--:B------:R-:W-:Y:S01]  /*5860*/  FMUL R37, R37, R105.reuse ;  /* 0x0000006925257220 */ /* 0x080fe20000400000 */
[----:B------:R0:W-:Y:S01]  /*5870*/  @P2 STG.E desc[UR10][R108.64+0x20], R63 ;  /* 0x0000203f6c002986 */ /* 0x0001e2000c10190a */
[----:B------:R-:W-:Y:S01]  /*5880*/  IMAD.X R95, R107, 0x1, R103, P1 ;  /* 0x000000016b5f7824 */ /* 0x000fe200008e0667 */
[----:B------:R-:W-:Y:S01]  /*5890*/  ISETP.GT.AND P1, PT, R11, RZ, P4 ;  /* 0x000000ff0b00720c */ /* 0x000fe20002724270 */
[-C--:B------:R-:W-:Y:S01]  /*58a0*/  FMUL R39, R39, R105.reuse ;  /* 0x0000006927277220 */ /* 0x080fe20000400000 */
[----:B------:R-:W-:Y:S01]  /*58b0*/  ISETP.GT.AND P2, PT, R106, 0x19, PT ;  /* 0x000000196a00780c */ /* 0x000fe20003f44270 */
[-C--:B------:R-:W-:Y:S01]  /*58c0*/  FMUL R41, R41, R105.reuse ;  /* 0x0000006929297220 */ /* 0x080fe20000400000 */
[-C--:B------:R-:W-:Y:S01]  /*58d0*/  FMUL R43, R43, R105.reuse ;  /* 0x000000692b2b7220 */ /* 0x080fe20000400000 */
[-C--:B------:R-:W-:Y:S01]  /*58e0*/  FMUL R45, R45, R105.reuse ;  /* 0x000000692d2d7220 */ /* 0x080fe20000400000 */
[-C--:B------:R-:W-:Y:S01]  /*58f0*/  FMUL R47, R47, R105.reuse ;  /* 0x000000692f2f7220 */ /* 0x080fe20000400000 */
[-C--:B------:R-:W-:Y:S01]  /*5900*/  FMUL R49, R49, R105.reuse ;  /* 0x0000006931317220 */ /* 0x080fe20000400000 */
[-C--:B------:R-:W-:Y:S01]  /*5910*/  FMUL R51, R51, R105.reuse ;  /* 0x0000006933337220 */ /* 0x080fe20000400000 */
[-C--:B------:R-:W-:Y:S01]  /*5920*/  FMUL R53, R53, R105.reuse ;  /* 0x0000006935357220 */ /* 0x080fe20000400000 */
[-C--:B0-----:R-:W-:Y:S01]  /*5930*/  FMUL R63, R75, R105.reuse ;  /* 0x000000694b3f7220 */ /* 0x081fe20000400000 */
[----:B------:R-:W-:-:S02]  /*5940*/  FMUL R55, R55, R105 ;  /* 0x0000006937377220 */ /* 0x000fc40000400000 */
[----:B------:R-:W-:Y:S01]  /*5950*/  @P1 STG.E desc[UR10][R94.64], R19 ;  /* 0x000000135e001986 */ /* 0x000fe2000c10190a */
[----:B------:R-:W-:-:S05]  /*5960*/  IADD3 R96, P1, R111, R108, RZ ;  /* 0x0000006c6f607210 */ /* 0x000fca0007f3e0ff */
[----:B------:R-:W-:Y:S01]  /*5970*/  IMAD.X R97, R107, 0x1, R109, P1 ;  /* 0x000000016b617824 */ /* 0x000fe200008e066d */
        /* <DEDUP_REMOVED lines=8> */
[----:B------:R-:W-:-:S13]  /*5a00*/  ISETP.GT.AND P1, PT, R11, RZ, P3 ;  /* 0x000000ff0b00720c */ /* 0x000fda0001f24270 */
[----:B------:R0:W-:Y:S01]  /*5a10*/  @P1 STG.E desc[UR10][R96.64], R65 ;  /* 0x0000004160001986 */ /* 0x0001e2000c10190a */
[----:B------:R-:W-:Y:S01]  /*5a20*/  ISETP.GT.AND P1, PT, R11, 0x8, P4 ;  /* 0x000000080b00780c */ /* 0x000fe20002724270 */
[----:B0-----:R-:W-:-:S12]  /*5a30*/  FMUL R65, R77, R105 ;  /* 0x000000694d417220 */ /* 0x001fd80000400000 */
[----:B------:R-:W-:Y:S02]  /*5a40*/  @P1 IMAD.MOV.U32 R18, RZ, RZ, R94 ;  /* 0x000000ffff121224 */ /* 0x000fe400078e005e */
[----:B------:R-:W-:-:S05]  /*5a50*/  @P1 IMAD.MOV.U32 R19, RZ, RZ, R95 ;  /* 0x000000ffff131224 */ /* 0x000fca00078e005f */
[----:B------:R0:W-:Y:S01]  /*5a60*/  @P1 STG.E desc[UR10][R18.64+0x20], R21 ;  /* 0x0000201512001986 */ /* 0x0001e2000c10190a */
[----:B------:R-:W-:Y:S02]  /*5a70*/  ISETP.GT.AND P1, PT, R11, 0x8, P3 ;  /* 0x000000080b00780c */ /* 0x000fe40001f24270 */
[----:B------:R-:W-:Y:S01]  /*5a80*/  ISETP.GT.AND P3, PT, R106, 0x18, PT ;  /* 0x000000186a00780c */ /* 0x000fe20003f64270 */
[----:B0-----:R-:W-:-:S10]  /*5a90*/  FMUL R21, R70, R105 ;  /* 0x0000006946157220 */ /* 0x001fd40000400000 */
[----:B------:R-:W-:Y:S02]  /*5aa0*/  @P1 IMAD.MOV.U32 R18, RZ, RZ, R96 ;  /* 0x000000ffff121224 */ /* 0x000fe400078e0060 */
[----:B------:R-:W-:-:S05]  /*5ab0*/  @P1 IMAD.MOV.U32 R19, RZ, RZ, R97 ;  /* 0x000000ffff131224 */ /* 0x000fca00078e0061 */
[----:B------:R0:W-:Y:S01]  /*5ac0*/  @P1 STG.E desc[UR10][R18.64+0x20], R67 ;  /* 0x0000204312001986 */ /* 0x0001e2000c10190a */
[----:B------:R-:W-:-:S05]  /*5ad0*/  IADD3 R98, P1, R111, R94, RZ ;  /* 0x0000005e6f627210 */ /* 0x000fca0007f3e0ff */
[----:B------:R-:W-:Y:S01]  /*5ae0*/  IMAD.X R99, R107, 0x1, R95, P1 ;  /* 0x000000016b637824 */ /* 0x000fe200008e065f */
[----:B------:R-:W-:Y:S01]  /*5af0*/  ISETP.GT.AND P1, PT, R11, RZ, P3 ;  /* 0x000000ff0b00720c */ /* 0x000fe20001f24270 */
[----:B0-----:R-:W-:-:S12]  /*5b00*/  FMUL R67, R82, R105 ;  /* 0x0000006952437220 */ /* 0x001fd80000400000 */
[----:B------:R0:W-:Y:S01]  /*5b10*/  @P1 STG.E desc[UR10][R98.64], R57 ;  /* 0x0000003962001986 */ /* 0x0001e2000c10190a */
[----:B------:R-:W-:Y:S01]  /*5b20*/  ISETP.GT.AND P1, PT, R11, RZ, P2 ;  /* 0x000000ff0b00720c */ /* 0x000fe20001724270 */
[----:B0-----:R-:W-:-:S12]  /*5b30*/  FMUL R57, R71, R105 ;  /* 0x0000006947397220 */ /* 0x001fd80000400000 */
[----:B------:R-:W-:Y:S01]  /*5b40*/  @P1 STG.E desc[UR10][R88.64], R69 ;  /* 0x0000004558001986 */ /* 0x000fe2000c10190a */
[----:B------:R-:W-:-:S05]  /*5b50*/  IADD3 R100, P1, R94, R111, RZ ;  /* 0x0000006f5e647210 */ /* 0x000fca0007f3e0ff */
[----:B------:R-:W-:Y:S01]  /*5b60*/  IMAD.X R101, R95, 0x1, R107, P1 ;  /* 0x000000015f657824 */ /* 0x000fe200008e066b */
[----:B------:R-:W-:-:S05]  /*5b70*/  IADD3 R22, P1, R111, R14, RZ ;  /* 0x0000000e6f167210 */ /* 0x000fca0007f3e0ff */
[----:B------:R-:W-:Y:S01]  /*5b80*/  IMAD.X R23, R107, 0x1, R15, P1 ;  /* 0x000000016b177824 */ /* 0x000fe200008e060f */
[----:B------:R-:W-:-:S05]  /*5b90*/  IADD3 R18, P1, R12, R111, RZ ;  /* 0x0000006f0c127210 */ /* 0x000fca0007f3e0ff */
[----:B------:R-:W-:Y:S01]  /*5ba0*/  IMAD.X R19, R13, 0x1, R107, P1 ;  /* 0x000000010d137824 */ /* 0x000fe200008e066b */
[----:B------:R-:W-:Y:S02]  /*5bb0*/  ISETP.GT.AND P1, PT, R11, 0x8, P3 ;  /* 0x000000080b00780c */ /* 0x000fe40001f24270 */
[----:B------:R-:W-:-:S11]  /*5bc0*/  ISETP.GT.AND P3, PT, R106, 0x20, PT ;  /* 0x000000206a00780c */ /* 0x000fd60003f64270 */
[----:B------:R-:W-:Y:S01]  /*5bd0*/  @P1 STG.E desc[UR10][R100.64+0x20], R21 ;  /* 0x0000201564001986 */ /* 0x000fe2000c10190a */
[----:B------:R-:W-:Y:S02]  /*5be0*/  ISETP.GT.AND P1, PT, R11, 0x8, P2 ;  /* 0x000000080b00780c */ /* 0x000fe40001724270 */
[----:B------:R-:W-:-:S11]  /*5bf0*/  ISETP.GT.AND P2, PT, R106, 0x21, PT ;  /* 0x000000216a00780c */ /* 0x000fd60003f44270 */
[----:B------:R-:W-:Y:S01]  /*5c00*/  @P1 STG.E desc[UR10][R16.64+0x20], R57 ;  /* 0x0000203910001986 */ /* 0x000fe2000c10190a */
[----:B------:R-:W-:-:S05]  /*5c10*/  IADD3 R70, P1, R111, R98, RZ ;  /* 0x000000626f467210 */ /* 0x000fca0007f3e0ff */
[----:B------:R-:W-:Y:S01]  /*5c20*/  IMAD.X R71, R107, 0x1, R99, P1 ;  /* 0x000000016b477824 */ /* 0x000fe200008e0663 */
[----:B------:R-:W-:-:S13]  /*5c30*/  ISETP.GT.AND P1, PT, R11, RZ, P3 ;  /* 0x000000ff0b00720c */ /* 0x000fda0001f24270 */
[----:B------:R0:W-:Y:S01]  /*5c40*/  @P1 STG.E desc[UR10][R70.64], R59 ;  /* 0x0000003b46001986 */ /* 0x0001e2000c10190a */
[----:B------:R-:W-:Y:S01]  /*5c50*/  ISETP.GT.AND P1, PT, R11, RZ, P2 ;  /* 0x000000ff0b00720c */ /* 0x000fe20001724270 */
[----:B0-----:R-:W-:-:S12]  /*5c60*/  FMUL R59, R74, R105 ;  /* 0x000000694a3b7220 */ /* 0x001fd80000400000 */
[----:B------:R0:W-:Y:S01]  /*5c70*/  @P1 STG.E desc[UR10][R14.64], R61 ;  /* 0x0000003d0e001986 */ /* 0x0001e2000c10190a */
[----:B------:R-:W-:-:S05]  /*5c80*/  IADD3 R72, P1, R100, R111, RZ ;  /* 0x0000006f64487210 */ /* 0x000fca0007f3e0ff */
[----:B------:R-:W-:Y:S01]  /*5c90*/  IMAD.X R73, R101, 0x1, R107, P1 ;  /* 0x0000000165497824 */ /* 0x000fe200008e066b */
[----:B------:R-:W-:-:S05]  /*5ca0*/  IADD3 R56, P1, R111, R22, RZ ;  /* 0x000000166f387210 */ /* 0x000fca0007f3e0ff */
[----:B------:R-:W-:Y:S01]  /*5cb0*/  IMAD.X R57, R107, 0x1, R23, P1 ;  /* 0x000000016b397824 */ /* 0x000fe200008e0617 */
[----:B------:R-:W-:Y:S01]  /*5cc0*/  IADD3 R20, P1, R18, R111, RZ ;  /* 0x0000006f12147210 */ /* 0x000fe20007f3e0ff */
[----:B0-----:R-:W-:-:S04]  /*5cd0*/  FMUL R61, R76, R105 ;  /* 0x000000694c3d7220 */ /* 0x001fc80000400000 */
[----:B------:R-:W-:Y:S01]  /*5ce0*/  IMAD.X R21, R19, 0x1, R107, P1 ;  /* 0x0000000113157824 */ /* 0x000fe200008e066b */
[----:B------:R-:W-:-:S13]  /*5cf0*/  ISETP.GT.AND P1, PT, R11, 0x8, P3 ;  /* 0x000000080b00780c */ /* 0x000fda0001f24270 */
[----:B------:R-:W-:Y:S01]  /*5d00*/  @P1 STG.E desc[UR10][R72.64+0x20], R59 ;  /* 0x0000203b48001986 */ /* 0x000fe2000c10190a */
[----:B------:R-:W-:-:S13]  /*5d10*/  ISETP.GT.AND P1, PT, R11, 0x8, P2 ;  /* 0x000000080b00780c */ /* 0x000fda0001724270 */
[----:B------:R0:W-:Y:S01]  /*5d20*/  @P1 STG.E desc[UR10][R12.64+0x20], R63 ;  /* 0x0000203f0c001986 */ /* 0x0001e2000c10190a */
[----:B------:R-:W-:-:S05]  /*5d30*/  IADD3 R74, P1, R111, R70, RZ ;  /* 0x000000466f4a7210 */ /* 0x000fca0007f3e0ff */
[----:B------:R-:W-:Y:S01]  /*5d40*/  IMAD.X R75, R107, 0x1, R71, P1 ;  /* 0x000000016b4b7824 */ /* 0x000fe200008e0647 */
[----:B------:R-:W-:-:S04]  /*5d50*/  ISETP.GT.AND P1, PT, R106, 0x28, PT ;  /* 0x000000286a00780c */ /* 0x000fc80003f24270 */
[----:B------:R-:W-:Y:S01]  /*5d60*/  ISETP.GT.AND P2, PT, R11, RZ, P1 ;  /* 0x000000ff0b00720c */ /* 0x000fe20000f44270 */
[----:B0-----:R-:W-:Y:S01]  /*5d70*/  FMUL R63, R78, R105 ;  /* 0x000000694e3f7220 */ /* 0x001fe20000400000 */
[----:B------:R-:W-:-:S11]  /*5d80*/  P2R R78, PR, RZ, 0x2 ;  /* 0x00000002ff4e7803 */ /* 0x000fd60000000000 */
[----:B------:R-:W-:Y:S01]  /*5d90*/  @P2 STG.E desc[UR10][R74.64], R61 ;  /* 0x0000003d4a002986 */ /* 0x000fe2000c10190a */
[----:B------:R-:W-:-:S04]  /*5da0*/  ISETP.GT.AND P2, PT, R106, 0x29, PT ;  /* 0x000000296a00780c */ /* 0x000fc80003f44270 */
[----:B------:R-:W-:Y:S02]  /*5db0*/  ISETP.GT.AND P3, PT, R11, RZ, P2 ;  /* 0x000000ff0b00720c */ /* 0x000fe40001764270 */
[----:B------:R-:W-:-:S11]  /*5dc0*/  P2R R6, PR, RZ, 0x4 ;  /* 0x00000004ff067803 */ /* 0x000fd60000000000 */
[----:B------:R0:W-:Y:S01]  /*5dd0*/  @P3 STG.E desc[UR10][R22.64], R65 ;  /* 0x0000004116003986 */ /* 0x0001e2000c10190a */
[----:B------:R-:W-:-:S05]  /*5de0*/  IADD3 R76, P3, R72, R111, RZ ;  /* 0x0000006f484c7210 */ /* 0x000fca0007f7e0ff */
[----:B------:R-:W-:Y:S01]  /*5df0*/  IMAD.X R77, R73, 0x1, R107, P3 ;  /* 0x00000001494d7824 */ /* 0x000fe200018e066b */
[----:B------:R-:W-:-:S05]  /*5e00*/  IADD3 R58, P3, R111, R56, RZ ;  /* 0x000000386f3a7210 */ /* 0x000fca0007f7e0ff */
[----:B------:R-:W-:Y:S01]  /*5e10*/  IMAD.X R59, R107, 0x1, R57, P3 ;  /* 0x000000016b3b7824 */ /* 0x000fe200018e0639 */
[----:B------:R-:W-:Y:S01]  /*5e20*/  ISETP.GT.AND P3, PT, R11, 0x8, P1 ;  /* 0x000000080b00780c */ /* 0x000fe20000f64270 */
[----:B0-----:R-:W-:-:S12]  /*5e30*/  FMUL R65, R80, R105 ;  /* 0x0000006950417220 */ /* 0x001fd80000400000 */
[----:B------:R-:W-:Y:S01]  /*5e40*/  @P3 STG.E desc[UR10][R76.64+0x20], R63 ;  /* 0x0000203f4c003986 */ /* 0x000fe2000c10190a */
[C---:B------:R-:W-:Y:S02]  /*5e50*/  ISETP.GT.AND P3, PT, R11.reuse, 0x8, P2 ;  /* 0x000000080b00780c */ /* 0x040fe40001764270 */
[C---:B------:R-:W-:Y:S02]  /*5e60*/  ISETP.GT.AND P2, PT, R11.reuse, 0x80, P0 ;  /* 0x000000800b00780c */ /* 0x040fe40000744270 */
[----:B------:R-:W-:-:S09]  /*5e70*/  ISETP.GT.AND P0, PT, R11, 0x88, P0 ;  /* 0x000000880b00780c */ /* 0x000fd20000704270 */
[----:B------:R0:W-:Y:S01]  /*5e80*/  @P3 STG.E desc[UR10][R18.64+0x20], R79 ;  /* 0x0000204f12003986 */ /* 0x0001e2000c10190a */
[----:B------:R-:W-:-:S05]  /*5e90*/  IADD3 R68, P3, R111, R74, RZ ;  /* 0x0000004a6f447210 */ /* 0x000fca0007f7e0ff */
[----:B------:R-:W-:Y:S01]  /*5ea0*/  IMAD.X R69, R107, 0x1, R75, P3 ;  /* 0x000000016b457824 */ /* 0x000fe200018e064b */
[----:B------:R-:W-:-:S04]  /*5eb0*/  ISETP.GT.AND P3, PT, R106, 0x30, PT ;  /* 0x000000306a00780c */ /* 0x000fc80003f64270 */
[----:B------:R-:W-:Y:S01]  /*5ec0*/  ISETP.GT.AND P4, PT, R11, RZ, P3 ;  /* 0x000000ff0b00720c */ /* 0x000fe20001f84270 */
[----:B0-----:R-:W-:-:S12]  /*5ed0*/  FMUL R79, R84, R105 ;  /* 0x00000069544f7220 */ /* 0x001fd80000400000 */
[----:B------:R-:W-:Y:S01]  /*5ee0*/  @P4 STG.E desc[UR10][R68.64], R65 ;  /* 0x0000004144004986 */ /* 0x000fe2000c10190a */
[----:B------:R-:W-:-:S04]  /*5ef0*/  ISETP.GT.AND P4, PT, R106, 0x31, PT ;  /* 0x000000316a00780c */ /* 0x000fc80003f84270 */
[----:B------:R-:W-:-:S13]  /*5f00*/  ISETP.GT.AND P5, PT, R11, RZ, P4 ;  /* 0x000000ff0b00720c */ /* 0x000fda00027a4270 */
[----:B------:R0:W-:Y:S01]  /*5f10*/  @P5 STG.E desc[UR10][R56.64], R81 ;  /* 0x0000005138005986 */ /* 0x0001e2000c10190a */
[----:B------:R-:W-:-:S05]  /*5f20*/  IADD3 R62, P5, R76, R111, RZ ;  /* 0x0000006f4c3e7210 */ /* 0x000fca0007fbe0ff */
[----:B------:R-:W-:Y:S01]  /*5f30*/  IMAD.X R63, R77, 0x1, R107, P5 ;  /* 0x000000014d3f7824 */ /* 0x000fe200028e066b */
[----:B------:R-:W-:Y:S01]  /*5f40*/  ISETP.GT.AND P5, PT, R11, 0x8, P3 ;  /* 0x000000080b00780c */ /* 0x000fe20001fa4270 */
[----:B0-----:R-:W-:-:S12]  /*5f50*/  FMUL R81, R86, R105 ;  /* 0x0000006956517220 */ /* 0x001fd80000400000 */
[----:B------:R-:W-:Y:S01]  /*5f60*/  @P5 STG.E desc[UR10][R62.64+0x20], R67 ;  /* 0x000020433e005986 */ /* 0x000fe2000c10190a */
[----:B------:R-:W-:-:S05]  /*5f70*/  IADD3 R60, P5, R111, R68, RZ ;  /* 0x000000446f3c7210 */ /* 0x000fca0007fbe0ff */
[----:B------:R-:W-:Y:S01]  /*5f80*/  IMAD.X R61, R107, 0x1, R69, P5 ;  /* 0x000000016b3d7824 */ /* 0x000fe200028e0645 */
[----:B------:R-:W-:-:S13]  /*5f90*/  ISETP.GT.AND P5, PT, R11, 0x8, P4 ;  /* 0x000000080b00780c */ /* 0x000fda00027a4270 */
[----:B------:R0:W-:Y:S01]  /*5fa0*/  @P5 STG.E desc[UR10][R20.64+0x20], R83 ;  /* 0x0000205314005986 */ /* 0x0001e2000c10190a */
[----:B------:R-:W-:-:S05]  /*5fb0*/  IADD3 R64, P5, R20, R111, RZ ;  /* 0x0000006f14407210 */ /* 0x000fca0007fbe0ff */
[----:B------:R-:W-:Y:S01]  /*5fc0*/  IMAD.X R65, R21, 0x1, R107, P5 ;  /* 0x0000000115417824 */ /* 0x000fe200028e066b */
[----:B------:R-:W-:-:S04]  /*5fd0*/  ISETP.GT.AND P5, PT, R106, 0x38, PT ;  /* 0x000000386a00780c */ /* 0x000fc80003fa4270 */
[----:B------:R-:W-:Y:S01]  /*5fe0*/  ISETP.GT.AND P6, PT, R11, RZ, P5 ;  /* 0x000000ff0b00720c */ /* 0x000fe20002fc4270 */
[----:B0-----:R-:W-:-:S12]  /*5ff0*/  FMUL R83, R28, R105 ;  /* 0x000000691c537220 */ /* 0x001fd80000400000 */
[----:B------:R0:W-:Y:S01]  /*6000*/  @P6 STG.E desc[UR10][R60.64], R79 ;  /* 0x0000004f3c006986 */ /* 0x0001e2000c10190a */
[----:B------:R-:W-:-:S05]  /*6010*/  IADD3 R66, P6, R62, R111, RZ ;  /* 0x0000006f3e427210 */ /* 0x000fca0007fde0ff */
[----:B------:R-:W-:Y:S01]  /*6020*/  IMAD.X R67, R63, 0x1, R107, P6 ;  /* 0x000000013f437824 */ /* 0x000fe200030e066b */
[----:B------:R-:W-:-:S04]  /*6030*/  ISETP.GT.AND P6, PT, R106, 0x39, PT ;  /* 0x000000396a00780c */ /* 0x000fc80003fc4270 */
[----:B------:R-:W-:Y:S01]  /*6040*/  ISETP.GT.AND P1, PT, R11, RZ, P6 ;  /* 0x000000ff0b00720c */ /* 0x000fe20003724270 */
[----:B0-----:R-:W-:-:S12]  /*6050*/  FMUL R79, R24, R105 ;  /* 0x00000069184f7220 */ /* 0x001fd80000400000 */
[----:B------:R-:W-:Y:S01]  /*6060*/  @P1 STG.E desc[UR10][R58.64], R85 ;  /* 0x000000553a001986 */ /* 0x000fe2000c10190a */
[----:B------:R-:W-:-:S13]  /*6070*/  ISETP.GT.AND P1, PT, R11, 0x8, P5 ;  /* 0x000000080b00780c */ /* 0x000fda0002f24270 */
[----:B------:R0:W-:Y:S01]  /*6080*/  @P1 STG.E desc[UR10][R66.64+0x20], R81 ;  /* 0x0000205142001986 */ /* 0x0001e2000c10190a */
[----:B------:R-:W-:Y:S01]  /*6090*/  ISETP.GT.AND P1, PT, R11, 0x8, P6 ;  /* 0x000000080b00780c */ /* 0x000fe20003724270 */
[----:B0-----:R-:W-:-:S12]  /*60a0*/  FMUL R81, R26, R105 ;  /* 0x000000691a517220 */ /* 0x001fd80000400000 */
[----:B------:R-:W-:Y:S01]  /*60b0*/  @P1 STG.E desc[UR10][R64.64+0x20], R87 ;  /* 0x0000205740001986 */ /* 0x000fe2000c10190a */
[----:B------:R-:W-:-:S03]  /*60c0*/  ISETP.GT.AND P1, PT, R106, 0x1, PT ;  /* 0x000000016a00780c */ /* 0x000fc60003f24270 */
[----:B------:R-:W-:Y:S01]  /*60d0*/  @P2 STG.E desc[UR10][R90.64+0x200], R79 ;  /* 0x0002004f5a002986 */ /* 0x000fe2000c10190a */
[----:B------:R-:W-:Y:S02]  /*60e0*/  ISETP.GT.AND P1, PT, R11, 0x80, P1 ;  /* 0x000000800b00780c */ /* 0x000fe40000f24270 */
[----:B------:R-:W-:-:S11]  /*60f0*/  ISETP.NE.AND P2, PT, R6, RZ, PT ;  /* 0x000000ff0600720c */ /* 0x000fd60003f45270 */
[----:B------:R0:W-:Y:S01]  /*6100*/  @P1 STG.E desc[UR10][R92.64+0x200], R25 ;  /* 0x000200195c001986 */ /* 0x0001e2000c10190a */
[----:B------:R-:W-:-:S03]  /*6110*/  ISETP.NE.AND P1, PT, R78, RZ, PT ;  /* 0x000000ff4e00720c */ /* 0x000fc60003f25270 */
[----:B------:R-:W-:Y:S01]  /*6120*/  @P0 STG.E desc[UR10][R90.64+0x220], R81 ;  /* 0x000220515a000986 */ /* 0x000fe2000c10190a */
[----:B------:R-:W-:-:S04]  /*6130*/  ISETP.GT.AND P0, PT, R106, 0x1, PT ;  /* 0x000000016a00780c */ /* 0x000fc80003f04270 */
[----:B------:R-:W-:Y:S01]  /*6140*/  ISETP.GT.AND P0, PT, R11, 0x88, P0 ;  /* 0x000000880b00780c */ /* 0x000fe20000704270 */
[----:B0-----:R-:W-:-:S12]  /*6150*/  FMUL R25, R30, R105 ;  /* 0x000000691e197220 */ /* 0x001fd80000400000 */
[----:B------:R0:W-:Y:S01]  /*6160*/  @P0 STG.E desc[UR10][R92.64+0x220], R27 ;  /* 0x0002201b5c000986 */ /* 0x0001e2000c10190a */
[----:B------:R-:W-:-:S04]  /*6170*/  ISETP.GT.AND P0, PT, R106, 0x8, PT ;  /* 0x000000086a00780c */ /* 0x000fc80003f04270 */
[----:B------:R-:W-:Y:S01]  /*6180*/  ISETP.GT.AND P0, PT, R11, 0x80, P0 ;  /* 0x000000800b00780c */ /* 0x000fe20000704270 */
[----:B0-----:R-:W-:-:S12]  /*6190*/  FMUL R27, R32, R105 ;  /* 0x00000069201b7220 */ /* 0x001fd80000400000 */
[----:B------:R-:W-:Y:S01]  /*61a0*/  @P0 STG.E desc[UR10][R102.64+0x200], R83 ;  /* 0x0002005366000986 */ /* 0x000fe2000c10190a */
[----:B------:R-:W-:-:S04]  /*61b0*/  ISETP.GT.AND P0, PT, R106, 0x9, PT ;  /* 0x000000096a00780c */ /* 0x000fc80003f04270 */
[----:B------:R-:W-:-:S13]  /*61c0*/  ISETP.GT.AND P0, PT, R11, 0x80, P0 ;  /* 0x000000800b00780c */ /* 0x000fda0000704270 */
[----:B------:R0:W-:Y:S01]  /*61d0*/  @P0 STG.E desc[UR10][R108.64+0x200], R29 ;  /* 0x0002001d6c000986 */ /* 0x0001e2000c10190a */
[----:B------:R-:W-:-:S04]  /*61e0*/  ISETP.GT.AND P0, PT, R106, 0x8, PT ;  /* 0x000000086a00780c */ /* 0x000fc80003f04270 */
[----:B------:R-:W-:Y:S01]  /*61f0*/  ISETP.GT.AND P0, PT, R11, 0x88, P0 ;  /* 0x000000880b00780c */ /* 0x000fe20000704270 */
[----:B0-----:R-:W-:-:S12]  /*6200*/  FMUL R29, R34, R105 ;  /* 0x00000069221d7220 */ /* 0x001fd80000400000 */
[----:B------:R0:W-:Y:S01]  /*6210*/  @P0 STG.E desc[UR10][R102.64+0x220], R25 ;  /* 0x0002201966000986 */ /* 0x0001e2000c10190a */
[----:B------:R-:W-:-:S04]  /*6220*/  ISETP.GT.AND P0, PT, R106, 0x9, PT ;  /* 0x000000096a00780c */ /* 0x000fc80003f04270 */
[----:B------:R-:W-:-:S13]  /*6230*/  ISETP.GT.AND P0, PT, R11, 0x88, P0 ;  /* 0x000000880b00780c */ /* 0x000fda0000704270 */
[----:B------:R-:W-:Y:S01]  /*6240*/  @P0 STG.E desc[UR10][R108.64+0x220], R31 ;  /* 0x0002201f6c000986 */ /* 0x000fe2000c10190a */
[----:B------:R-:W-:-:S04]  /*6250*/  ISETP.GT.AND P0, PT, R106, 0x10, PT ;  /* 0x000000106a00780c */ /* 0x000fc80003f04270 */
[----:B------:R-:W-:-:S13]  /*6260*/  ISETP.GT.AND P0, PT, R11, 0x80, P0 ;  /* 0x000000800b00780c */ /* 0x000fda0000704270 */
[----:B------:R-:W-:Y:S02]  /*6270*/  @P0 IMAD.MOV.U32 R24, RZ, RZ, R94 ;  /* 0x000000ffff180224 */ /* 0x000fe400078e005e */
[----:B0-----:R-:W-:-:S05]  /*6280*/  @P0 IMAD.MOV.U32 R25, RZ, RZ, R95 ;  /* 0x000000ffff190224 */ /* 0x001fca00078e005f */
[----:B------:R0:W-:Y:S01]  /*6290*/  @P0 STG.E desc[UR10][R24.64+0x200], R27 ;  /* 0x0002001b18000986 */ /* 0x0001e2000c10190a */
[----:B------:R-:W-:-:S04]  /*62a0*/  ISETP.GT.AND P0, PT, R106, 0x11, PT ;  /* 0x000000116a00780c */ /* 0x000fc80003f04270 */
[----:B------:R-:W-:Y:S01]  /*62b0*/  ISETP.GT.AND P0, PT, R11, 0x80, P0 ;  /* 0x000000800b00780c */ /* 0x000fe20000704270 */
[----:B0-----:R-:W-:-:S12]  /*62c0*/  FMUL R27, R36, R105 ;  /* 0x00000069241b7220 */ /* 0x001fd80000400000 */
[----:B------:R-:W-:Y:S02]  /*62d0*/  @P0 IMAD.MOV.U32 R24, RZ, RZ, R96 ;  /* 0x000000ffff180224 */ /* 0x000fe400078e0060 */
[----:B------:R-:W-:-:S05]  /*62e0*/  @P0 IMAD.MOV.U32 R25, RZ, RZ, R97 ;  /* 0x000000ffff190224 */ /* 0x000fca00078e0061 */
[----:B------:R0:W-:Y:S01]  /*62f0*/  @P0 STG.E desc[UR10][R24.64+0x200], R33 ;  /* 0x0002002118000986 */ /* 0x0001e2000c10190a */
[----:B------:R-:W-:-:S04]  /*6300*/  ISETP.GT.AND P0, PT, R106, 0x10, PT ;  /* 0x000000106a00780c */ /* 0x000fc80003f04270 */
[----:B------:R-:W-:Y:S01]  /*6310*/  ISETP.GT.AND P0, PT, R11, 0x88, P0 ;  /* 0x000000880b00780c */ /* 0x000fe20000704270 */
[----:B0-----:R-:W-:-:S12]  /*6320*/  FMUL R25, R38, R105 ;  /* 0x0000006926197220 */ /* 0x001fd80000400000 */
[----:B------:R-:W-:Y:S01]  /*6330*/  @P0 STG.E desc[UR10][R94.64+0x220], R29 ;  /* 0x0002201d5e000986 */ /* 0x000fe2000c10190a */
[----:B------:R-:W-:-:S04]  /*6340*/  ISETP.GT.AND P0, PT, R106, 0x11, PT ;  /* 0x000000116a00780c */ /* 0x000fc80003f04270 */
[----:B------:R-:W-:-:S13]  /*6350*/  ISETP.GT.AND P0, PT, R11, 0x88, P0 ;  /* 0x000000880b00780c */ /* 0x000fda0000704270 */
[----:B------:R-:W-:Y:S01]  /*6360*/  @P0 STG.E desc[UR10][R96.64+0x220], R35 ;  /* 0x0002202360000986 */ /* 0x000fe2000c10190a */
[----:B------:R-:W-:-:S04]  /*6370*/  ISETP.GT.AND P0, PT, R106, 0x18, PT ;  /* 0x000000186a00780c */ /* 0x000fc80003f04270 */
[----:B------:R-:W-:-:S13]  /*6380*/  ISETP.GT.AND P0, PT, R11, 0x80, P0 ;  /* 0x000000800b00780c */ /* 0x000fda0000704270 */
        /* <DEDUP_REMOVED lines=26> */
[C---:B------:R-:W-:Y:S02]  /*6530*/  ISETP.GT.AND P0, PT, R11.reuse, 0x80, P1 ;  /* 0x000000800b00780c */ /* 0x040fe40000f04270 */
[----:B------:R-:W-:Y:S01]  /*6540*/  ISETP.GT.AND P1, PT, R11, 0x88, P1 ;  /* 0x000000880b00780c */ /* 0x000fe20000f24270 */
[----:B0-----:R-:W-:-:S10]  /*6550*/  FMUL R13, R46, R105 ;  /* 0x000000692e0d7220 */ /* 0x001fd40000400000 */
[----:B------:R-:W-:Y:S01]  /*6560*/  @P0 STG.E desc[UR10][R74.64+0x200], R17 ;  /* 0x000200114a000986 */ /* 0x000fe2000c10190a */
[C---:B------:R-:W-:Y:S02]  /*6570*/  ISETP.GT.AND P0, PT, R11.reuse, 0x80, P2 ;  /* 0x000000800b00780c */ /* 0x040fe40001704270 */
[----:B------:R-:W-:-:S11]  /*6580*/  ISETP.GT.AND P2, PT, R11, 0x88, P2 ;  /* 0x000000880b00780c */ /* 0x000fd60001744270 */
[----:B------:R-:W-:Y:S01]  /*6590*/  @P0 STG.E desc[UR10][R22.64+0x200], R45 ;  /* 0x0002002d16000986 */ /* 0x000fe2000c10190a */
[C---:B------:R-:W-:Y:S02]  /*65a0*/  ISETP.GT.AND P0, PT, R11.reuse, 0x80, P3 ;  /* 0x000000800b00780c */ /* 0x040fe40001f04270 */
[C---:B------:R-:W-:Y:S01]  /*65b0*/  ISETP.GT.AND P3, PT, R11.reuse, 0x88, P3 ;  /* 0x000000880b00780c */ /* 0x040fe20001f64270 */
[----:B------:R0:W-:Y:S01]  /*65c0*/  @P1 STG.E desc[UR10][R76.64+0x220], R13 ;  /* 0x0002200d4c001986 */ /* 0x0001e2000c10190a */
[C---:B------:R-:W-:Y:S02]  /*65d0*/  ISETP.GT.AND P1, PT, R11.reuse, 0x80, P4 ;  /* 0x000000800b00780c */ /* 0x040fe40002724270 */
[C---:B------:R-:W-:Y:S01]  /*65e0*/  ISETP.GT.AND P4, PT, R11.reuse, 0x88, P4 ;  /* 0x000000880b00780c */ /* 0x040fe20002784270 */
[----:B------:R-:W-:Y:S06]  /*65f0*/  @P2 STG.E desc[UR10][R18.64+0x220], R47 ;  /* 0x0002202f12002986 */ /* 0x000fec000c10190a */
[----:B------:R1:W-:Y:S01]  /*6600*/  @P0 STG.E desc[UR10][R68.64+0x200], R15 ;  /* 0x0002000f44000986 */ /* 0x0003e2000c10190a */
[C---:B------:R-:W-:Y:S01]  /*6610*/  ISETP.GT.AND P0, PT, R11.reuse, 0x80, P6 ;  /* 0x000000800b00780c */ /* 0x040fe20003704270 */
[----:B0-----:R-:W-:Y:S01]  /*6620*/  FMUL R13, R52, R105 ;  /* 0x00000069340d7220 */ /* 0x001fe20000400000 */
[C---:B------:R-:W-:Y:S01]  /*6630*/  ISETP.GT.AND P6, PT, R11.reuse, 0x88, P6 ;  /* 0x000000880b00780c */ /* 0x040fe200037c4270 */
[----:B------:R0:W-:Y:S01]  /*6640*/  @P1 STG.E desc[UR10][R56.64+0x200], R49 ;  /* 0x0002003138001986 */ /* 0x0001e2000c10190a */
[----:B------:R-:W-:-:S02]  /*6650*/  ISETP.GT.AND P1, PT, R11, 0x80, P5 ;  /* 0x000000800b00780c */ /* 0x000fc40002f24270 */
[----:B------:R-:W-:Y:S01]  /*6660*/  ISETP.GT.AND P5, PT, R11, 0x88, P5 ;  /* 0x000000880b00780c */ /* 0x000fe20002fa4270 */
[-C--:B------:R-:W-:Y:S01]  /*6670*/  FMUL R11, R50, R105.reuse ;  /* 0x00000069320b7220 */ /* 0x080fe20000400000 */
[----:B-1----:R-:W-:-:S04]  /*6680*/  FMUL R15, R54, R105 ;  /* 0x00000069360f7220 */ /* 0x002fc80000400000 */
[----:B------:R0:W-:Y:S04]  /*6690*/  @P3 STG.E desc[UR10][R62.64+0x220], R11 ;  /* 0x0002200b3e003986 */ /* 0x0001e8000c10190a */
[----:B------:R0:W-:Y:S04]  /*66a0*/  @P4 STG.E desc[UR10][R20.64+0x220], R51 ;  /* 0x0002203314004986 */ /* 0x0001e8000c10190a */
[----:B------:R0:W-:Y:S04]  /*66b0*/  @P1 STG.E desc[UR10][R60.64+0x200], R13 ;  /* 0x0002000d3c001986 */ /* 0x0001e8000c10190a */
[----:B------:R0:W-:Y:S04]  /*66c0*/  @P0 STG.E desc[UR10][R58.64+0x200], R53 ;  /* 0x000200353a000986 */ /* 0x0001e8000c10190a */
[----:B------:R0:W-:Y:S04]  /*66d0*/  @P5 STG.E desc[UR10][R66.64+0x220], R15 ;  /* 0x0002200f42005986 */ /* 0x0001e8000c10190a */
[----:B------:R0:W-:Y:S02]  /*66e0*/  @P6 STG.E desc[UR10][R64.64+0x220], R55 ;  /* 0x0002203740006986 */ /* 0x0001e4000c10190a */
.L_x_149:
[----:B------:R-:W-:Y:S05]  /*66f0*/  BSYNC B0 ;  /* 0x0000000000007941 */ /* 0x000fea0003800000 */
.L_x_25:
[----:B------:R-:W-:Y:S01]  /*6700*/  ULDC UR8, c[0x0][0xc] ;  /* 0x0000030000087ab9 */ /* 0x000fe20000000800 */
[----:B------:R-:W-:Y:S01]  /*6710*/  ULDC UR9, c[0x0][0x10] ;  /* 0x0000040000097ab9 */ /* 0x000fe20000000800 */
[----:B0-----:R-:W0:Y:S01]  /*6720*/  LDC R11, c[0x0][0x14] ;  /* 0x00000500ff0b7b82 */ /* 0x001e220000000800 */
[----:B------:R-:W-:Y:S01]  /*6730*/  UIMAD.WIDE.U32 UR8, UR8, UR9, URZ ;  /* 0x00000009080872a5 */ /* 0x000fe2000f8e003f */
[----:B------:R-:W-:Y:S02]  /*6740*/  IMAD.MOV.U32 R17, RZ, RZ, -0x1 ;  /* 0xffffffffff117424 */ /* 0x000fe400078e00ff */
[----:B------:R-:W-:Y:S02]  /*6750*/  IMAD.MOV.U32 R14, RZ, RZ, -0x1 ;  /* 0xffffffffff0e7424 */ /* 0x000fe400078e00ff */
[----:B------:R-:W-:Y:S02]  /*6760*/  IMAD.MOV.U32 R6, RZ, RZ, -0x1 ;  /* 0xffffffffff067424 */ /* 0x000fe400078e00ff */
[----:B0-----:R-:W-:-:S04]  /*6770*/  IMAD.WIDE.U32 R2, R11, UR8, R2 ;  /* 0x000000080b027c25 */ /* 0x001fc8000f8e0002 */
[----:B------:R-:W-:Y:S01]  /*6780*/  IMAD R11, R11, UR9, RZ ;  /* 0x000000090b0b7c24 */ /* 0x000fe2000f8e02ff */
[----:B------:R-:W-:Y:S02]  /*6790*/  ULDC.64 UR8, c[0x0][0x750] ;  /* 0x0001d40000087ab9 */ /* 0x000fe40000000a00 */
[----:B------:R-:W-:Y:S01]  /*67a0*/  ISETP.GE.U32.AND P0, PT, R2, UR8, PT ;  /* 0x0000000802007c0c */ /* 0x000fe2000bf06070 */
[--C-:B------:R-:W-:Y:S01]  /*67b0*/  IMAD.IADD R3, R3, 0x1, R11.reuse ;  /* 0x0000000103037824 */ /* 0x100fe200078e020b */
[----:B------:R-:W-:-:S04]  /*67c0*/  PRMT R11, RZ, 0x7610, R11 ;  /* 0x00007610ff0b7816 */ /* 0x000fc8000000000b */
[----:B------:R-:W-:-:S13]  /*67d0*/  ISETP.GE.U32.AND.EX P0, PT, R3, UR9, PT, P0 ;  /* 0x0000000903007c0c */ /* 0x000fda000bf06100 */
[----:B------:R-:W-:Y:S05]  /*67e0*/  @P0 BRA `(.L_x_150) ;  /* 0x0000000400640947 */ /* 0x000fea0003800000 */
[----:B--23--:R-:W0:Y:S01]  /*67f0*/  S2R R20, SR_CTAID.X ;  /* 0x0000000000147919 */ /* 0x00ce220000002500 */
[----:B-1----:R-:W1:Y:S01]  /*6800*/  LDC.64 R18, c[0x0][0x728] ;  /* 0x0001ca00ff127b82 */ /* 0x002e620000000a00 */
[----:B------:R-:W-:Y:S01]  /*6810*/  ULDC UR7, c[0x0][0x150] ;  /* 0x0000540000077ab9 */ /* 0x000fe20000000800 */
[----:B------:R-:W-:Y:S01]  /*6820*/  IMAD.MOV.U32 R16, RZ, RZ, R2 ;  /* 0x000000ffff107224 */ /* 0x000fe200078e0002 */
[----:B------:R-:W2:Y:S01]  /*6830*/  S2R R26, SR_CTAID.Y ;  /* 0x00000000001a7919 */ /* 0x000ea20000002600 */
[----:B------:R-:W-:-:S04]  /*6840*/  IMAD.MOV.U32 R17, RZ, RZ, R3 ;  /* 0x000000ffff117224 */ /* 0x000fc800078e0003 */
[----:B------:R-:W3:Y:S08]  /*6850*/  LDC R25, c[0x0][0x144] ;  /* 0x00005100ff197b82 */ /* 0x000ef00000000800 */
[----:B------:R-:W2:Y:S08]  /*6860*/  LDC R6, c[0x0][0x730] ;  /* 0x0001cc00ff067b82 */ /* 0x000eb00000000800 */
[----:B------:R-:W2:Y:S01]  /*6870*/  LDC.64 R22, c[0x0][0x720] ;  /* 0x0001c800ff167b82 */ /* 0x000ea20000000a00 */
[----:B-1----:R-:W-:-:S04]  /*6880*/  ISETP.NE.U32.AND P0, PT, R18, RZ, PT ;  /* 0x000000ff1200720c */ /* 0x002fc80003f05070 */
[----:B------:R-:W-:Y:S02]  /*6890*/  ISETP.NE.AND.EX P0, PT, R19, RZ, PT, P0 ;  /* 0x000000ff1300720c */ /* 0x000fe40003f05300 */
[----:B0-----:R-:W-:-:S05]  /*68a0*/  I2FP.F32.U32 R11, R20 ;  /* 0x00000014000b7245 */ /* 0x001fca0000201000 */
[----:B------:R-:W-:-:S04]  /*68b0*/  FMUL R11, R11, UR7 ;  /* 0x000000070b0b7c20 */ /* 0x000fc80008400000 */
[----:B------:R0:W1:Y:S02]  /*68c0*/  F2I.U32.TRUNC.NTZ R24, R11 ;  /* 0x0000000b00187305 */ /* 0x000064000020f000 */
[----:B---3--:R-:W-:Y:S05]  /*68d0*/  @!P0 BRA `(.L_x_151) ;  /* 0x0000000000288947 */ /* 0x008fea0003800000 */
[----:B0-----:R-:W0:Y:S02]  /*68e0*/  LDC R11, c[0x0][0x734] ;  /* 0x0001cd00ff0b7b82 */ /* 0x001e240000000800 */
        /* <DEDUP_REMOVED lines=9> */
.L_x_151:
[----:B------:R-:W3:Y:S01]  /*6980*/  LDC.64 R32, c[0x0][0x740] ;  /* 0x0001d000ff207b82 */ /* 0x000ee20000000a00 */
[-CC-:B--2---:R-:W-:Y:S01]  /*6990*/  SHF.R.U64 R21, R16, R6.reuse, R17.reuse ;  /* 0x0000000610157219 */ /* 0x184fe20000001211 */
[----:B-1----:R-:W-:Y:S01]  /*69a0*/  IMAD.MOV R24, RZ, RZ, -R24 ;  /* 0x000000ffff187224 */ /* 0x002fe200078e0a18 */
[----:B------:R-:W-:Y:S01]  /*69b0*/  SHF.R.U32.HI R6, RZ, R6, R17 ;  /* 0x00000006ff067219 */ /* 0x000fe20000011611 */
[----:B------:R-:W-:Y:S01]  /*69c0*/  ULDC UR7, c[0x0][0x154] ;  /* 0x0000550000077ab9 */ /* 0x000fe20000000800 */
[----:B0-----:R-:W-:Y:S01]  /*69d0*/  IADD3 R11, P0, RZ, -R21, RZ ;  /* 0x80000015ff0b7210 */ /* 0x001fe20007f1e0ff */
[----:B------:R-:W-:Y:S02]  /*69e0*/  IMAD R28, R25, R24, R20 ;  /* 0x00000018191c7224 */ /* 0x000fe400078e0214 */
[----:B------:R-:W0:Y:S01]  /*69f0*/  LDC R14, c[0x0][0x718] ;  /* 0x0001c600ff0e7b82 */ /* 0x000e220000000800 */
[----:B------:R-:W-:Y:S02]  /*6a00*/  IMAD.MOV.U32 R15, RZ, RZ, 0x1 ;  /* 0x00000001ff0f7424 */ /* 0x000fe400078e00ff */
[----:B------:R-:W-:-:S04]  /*6a10*/  IMAD.X R13, RZ, RZ, ~R6, P0 ;  /* 0x000000ffff0d7224 */ /* 0x000fc800000e0e06 */
[-C--:B------:R-:W-:Y:S01]  /*6a20*/  IMAD R6, R13, R22.reuse, RZ ;  /* 0x000000160d067224 */ /* 0x080fe200078e02ff */
[----:B------:R-:W1:Y:S01]  /*6a30*/  LDC R16, c[0x0][0x708] ;  /* 0x0001c200ff107b82 */ /* 0x000e620000000800 */
[----:B------:R-:W-:-:S04]  /*6a40*/  IMAD.WIDE.U32 R12, R11, R22, R2 ;  /* 0x000000160b0c7225 */ /* 0x000fc800078e0002 */
[----:B------:R-:W-:Y:S01]  /*6a50*/  IMAD R11, R11, R23, R6 ;  /* 0x000000170b0b7224 */ /* 0x000fe200078e0206 */
[----:B------:R-:W-:Y:S02]  /*6a60*/  I2FP.F32.U32 R6, R26 ;  /* 0x0000001a00067245 */ /* 0x000fe40000201000 */
[----:B------:R-:W2:Y:S01]  /*6a70*/  LDC R30, c[0x0][0x758] ;  /* 0x0001d600ff1e7b82 */ /* 0x000ea20000000800 */
[----:B------:R-:W-:Y:S01]  /*6a80*/  IMAD.IADD R11, R13, 0x1, R11 ;  /* 0x000000010d0b7824 */ /* 0x000fe200078e020b */
[----:B---3--:R-:W-:Y:S01]  /*6a90*/  ISETP.NE.U32.AND P0, PT, R32, RZ, PT ;  /* 0x000000ff2000720c */ /* 0x008fe20003f05070 */
[----:B------:R-:W-:Y:S01]  /*6aa0*/  FMUL R6, R6, UR7 ;  /* 0x0000000706067c20 */ /* 0x000fe20008400000 */
[----:B------:R-:W-:Y:S02]  /*6ab0*/  IMAD.MOV.U32 R13, RZ, RZ, -0x1 ;  /* 0xffffffffff0d7424 */ /* 0x000fe400078e00ff */
[----:B------:R-:W-:Y:S01]  /*6ac0*/  ISETP.NE.AND.EX P0, PT, R33, RZ, PT, P0 ;  /* 0x000000ff2100720c */ /* 0x000fe20003f05300 */
[----:B------:R3:W2:Y:S01]  /*6ad0*/  F2I.U32.TRUNC.NTZ R23, R6 ;  /* 0x0000000600177305 */ /* 0x0006a2000020f000 */
[----:B------:R-:W3:Y:S01]  /*6ae0*/  LDC R25, c[0x0][0x148] ;  /* 0x00005200ff197b82 */ /* 0x000ee20000000800 */
[----:B0-----:R-:W-:-:S02]  /*6af0*/  SHF.R.U64 R20, R12, R14, R11 ;  /* 0x0000000e0c147219 */ /* 0x001fc4000000120b */
[----:B------:R-:W-:-:S05]  /*6b00*/  SHF.R.U32.HI R11, RZ, R14, R11 ;  /* 0x0000000eff0b7219 */ /* 0x000fca000001160b */
[----:B------:R-:W0:Y:S01]  /*6b10*/  LDC R24, c[0x0][0x700] ;  /* 0x0001c000ff187b82 */ /* 0x000e220000000800 */
[-CC-:B-1----:R-:W-:Y:S02]  /*6b20*/  SHF.R.U64 R18, R20, R16.reuse, R11.reuse ;  /* 0x0000001014127219 */ /* 0x182fe4000000120b */
[----:B------:R-:W-:-:S05]  /*6b30*/  SHF.R.U32.HI R11, RZ, R16, R11 ;  /* 0x00000010ff0b7219 */ /* 0x000fca000001160b */
[----:B------:R-:W1:Y:S01]  /*6b40*/  LDC R29, c[0x0][0x748] ;  /* 0x0001d200ff1d7b82 */ /* 0x000e620000000800 */
[-C--:B--2---:R-:W-:Y:S02]  /*6b50*/  SHF.L.U32 R12, R13, R30.reuse, RZ ;  /* 0x0000001e0d0c7219 */ /* 0x084fe400000006ff */
[-CC-:B------:R-:W-:Y:S02]  /*6b60*/  SHF.R.U64 R22, R18, R30.reuse, R11.reuse ;  /* 0x0000001e12167219 */ /* 0x180fe4000000120b */
[----:B------:R-:W-:Y:S02]  /*6b70*/  SHF.R.U32.HI R13, RZ, R30, R11 ;  /* 0x0000001eff0d7219 */ /* 0x000fe4000001160b */
[----:B------:R-:W-:Y:S01]  /*6b80*/  LOP3.LUT R27, RZ, R12, RZ, 0x33, !PT ;  /* 0x0000000cff1b7212 */ /* 0x000fe200078e33ff */
[----:B------:R-:W2:Y:S01]  /*6b90*/  LDC R31, c[0x0][0x738] ;  /* 0x0001ce00ff1f7b82 */ /* 0x000ea20000000800 */
[----:B------:R-:W-:Y:S01]  /*6ba0*/  SHF.L.U32 R30, R15, R30, RZ ;  /* 0x0000001e0f1e7219 */ /* 0x000fe200000006ff */
[----:B------:R-:W-:-:S06]  /*6bb0*/  IMAD.MOV.U32 R12, RZ, RZ, R22 ;  /* 0x000000ffff0c7224 */ /* 0x000fcc00078e0016 */
[----:B------:R-:W0:Y:S01]  /*6bc0*/  LDC R34, c[0x0][0x710] ;  /* 0x0001c400ff227b82 */ /* 0x000e220000000800 */
        /* <DEDUP_REMOVED lines=11> */
.L_x_152:
[----:B------:R-:W-:Y:S01]  /*6c80*/  ISETP.NE.AND P0, PT, R0, 0x1, PT ;  /* 0x000000010000780c */ /* 0x000fe20003f05270 */
[----:B------:R-:W-:Y:S01]  /*6c90*/  IMAD.MOV R23, RZ, RZ, -R23 ;  /* 0x000000ffff177224 */ /* 0x000fe200078e0a17 */
[----:B-1-3--:R-:W-:Y:S01]  /*6ca0*/  SHF.R.U64 R6, R12, R29, R13 ;  /* 0x0000001d0c067219 */ /* 0x00afe2000000120d */
[----:B0-----:R-:W-:Y:S01]  /*6cb0*/  VIADD R13, R24, 0xffffffff ;  /* 0xffffffff180d7836 */ /* 0x001fe20000000000 */
[----:B------:R-:W-:-:S03]  /*6cc0*/  LOP3.LUT R17, R18, R27, RZ, 0xc0, !PT ;  /* 0x0000001b12117212 */ /* 0x000fc600078ec0ff */
[----:B------:R-:W-:Y:S01]  /*6cd0*/  IMAD.MOV R11, RZ, RZ, -R6 ;  /* 0x000000ffff0b7224 */ /* 0x000fe200078e0a06 */
[----:B------:R-:W-:Y:S01]  /*6ce0*/  LOP3.LUT R13, R20, R13, RZ, 0xc0, !PT ;  /* 0x0000000d140d7212 */ /* 0x000fe200078ec0ff */
[----:B------:R-:W-:Y:S02]  /*6cf0*/  IMAD R17, R30, R6, R17 ;  /* 0x000000061e117224 */ /* 0x000fe400078e0211 */
[----:B--2---:R-:W-:Y:S02]  /*6d00*/  IMAD R6, R11, R31, R22 ;  /* 0x0000001f0b067224 */ /* 0x004fe400078e0216 */
[----:B------:R-:W-:Y:S02]  /*6d10*/  @P0 IMAD R28, R25, R23, R26 ;  /* 0x00000017191c0224 */ /* 0x000fe400078e021a */
[----:B------:R-:W-:Y:S02]  /*6d20*/  IMAD R6, R6, R24, R13 ;  /* 0x0000001806067224 */ /* 0x000fe400078e020d */
[----:B------:R-:W-:-:S02]  /*6d30*/  IMAD R17, R17, R34, R28 ;  /* 0x0000002211117224 */ /* 0x000fc400078e021c */
[----:B------:R-:W-:-:S03]  /*6d40*/  IMAD.MOV.U32 R11, RZ, RZ, 0x1 ;  /* 0x00000001ff0b7424 */ /* 0x000fc600078e00ff */
[----:B------:R-:W-:Y:S02]  /*6d50*/  SEL R14, R6, R17, !P0 ;  /* 0x00000011060e7207 */ /* 0x000fe40004000000 */
[----:B------:R-:W-:Y:S01]  /*6d60*/  SEL R17, R17, R6, !P0 ;  /* 0x0000000611117207 */ /* 0x000fe20004000000 */
[----:B------:R-:W-:-:S07]  /*6d70*/  IMAD.MOV.U32 R6, RZ, RZ, R21 ;  /* 0x000000ffff067224 */ /* 0x000fce00078e0015 */
.L_x_150:
[----:B------:R-:W-:-:S13]  /*6d80*/  LOP3.LUT P0, RZ, R11, 0xff, RZ, 0xc0, !PT ;  /* 0x000000ff0bff7812 */ /* 0x000fda000780c0ff */
[----:B------:R-:W-:Y:S05]  /*6d90*/  @P0 BRA `(.L_x_153) ;  /* 0xffffffa4001c0947 */ /* 0x000fea000383ffff */
[----:B------:R-:W-:Y:S05]  /*6da0*/  EXIT ;  /* 0x000000000000794d */ /* 0x000fea0003800000 */
.L_x_7:
[----:B0-----:R-:W-:Y:S01]  /*6db0*/  ULDC.64 UR4, c[0x0][0x750] ;  /* 0x0001d40000047ab9 */ /* 0x001fe20000000a00 */
        /* <DEDUP_REMOVED lines=25> */
.L_x_155:
[----:B------:R-:W0:Y:S01]  /*6f50*/  LDC.64 R28, c[0x0][0x740] ;  /* 0x0001d000ff1c7b82 */ /* 0x000e220000000a00 */
[-CC-:B------:R-:W-:Y:S01]  /*6f60*/  SHF.R.U64 R14, R18, R10.reuse, R19.reuse ;  /* 0x0000000a120e7219 */ /* 0x180fe20000001213 */
[----:B------:R-:W-:Y:S01]  /*6f70*/  IMAD.MOV.U32 R31, RZ, RZ, 0x1 ;  /* 0x00000001ff1f7424 */ /* 0x000fe200078e00ff */
[----:B------:R-:W-:Y:S02]  /*6f80*/  SHF.R.U32.HI R7, RZ, R10, R19 ;  /* 0x0000000aff077219 */ /* 0x000fe40000011613 */
[----:B------:R-:W-:-:S03]  /*6f90*/  IADD3 R17, P0, RZ, -R14, RZ ;  /* 0x8000000eff117210 */ /* 0x000fc60007f1e0ff */
[----:B------:R-:W1:Y:S02]  /*6fa0*/  LDC R16, c[0x0][0x718] ;  /* 0x0001c600ff107b82 */ /* 0x000e640000000800 */
[----:B------:R-:W-:Y:S02]  /*6fb0*/  IMAD.X R7, RZ, RZ, ~R7, P0 ;  /* 0x000000ffff077224 */ /* 0x000fe400000e0e07 */
[----:B------:R-:W-:-:S04]  /*6fc0*/  IMAD.WIDE.U32 R8, R17, R24, R2 ;  /* 0x0000001811087225 */ /* 0x000fc800078e0002 */
[----:B------:R-:W2:Y:S01]  /*6fd0*/  LDC R18, c[0x0][0x708] ;  /* 0x0001c200ff127b82 */ /* 0x000ea20000000800 */
[----:B------:R-:W-:-:S04]  /*6fe0*/  IMAD R10, R7, R24, RZ ;  /* 0x00000018070a7224 */ /* 0x000fc800078e02ff */
[----:B------:R-:W-:-:S03]  /*6ff0*/  IMAD R7, R17, R25, R10 ;  /* 0x0000001911077224 */ /* 0x000fc600078e020a */
[----:B------:R-:W3:Y:S01]  /*7000*/  LDC R26, c[0x0][0x758] ;  /* 0x0001d600ff1a7b82 */ /* 0x000ee20000000800 */
[----:B------:R-:W-:Y:S01]  /*7010*/  IMAD.IADD R7, R9, 0x1, R7 ;  /* 0x0000000109077824 */ /* 0x000fe200078e0207 */
[----:B0-----:R-:W-:Y:S01]  /*7020*/  ISETP.NE.U32.AND P0, PT, R28, RZ, PT ;  /* 0x000000ff1c00720c */ /* 0x001fe20003f05070 */
[----:B------:R-:W-:-:S03]  /*7030*/  IMAD.MOV.U32 R9, RZ, RZ, -0x1 ;  /* 0xffffffffff097424 */ /* 0x000fc600078e00ff */
[----:B------:R-:W-:Y:S02]  /*7040*/  ISETP.NE.AND.EX P0, PT, R29, RZ, PT, P0 ;  /* 0x000000ff1d00720c */ /* 0x000fe40003f05300 */
[----:B------:R-:W0:Y:S01]  /*7050*/  LDC R23, c[0x0][0x700] ;  /* 0x0001c000ff177b82 */ /* 0x000e220000000800 */
[-CC-:B-1----:R-:W-:Y:S02]  /*7060*/  SHF.R.U64 R10, R8, R16.reuse, R7.reuse ;  /* 0x00000010080a7219 */ /* 0x182fe40000001207 */
[----:B------:R-:W-:-:S05]  /*7070*/  SHF.R.U32.HI R7, RZ, R16, R7 ;  /* 0x00000010ff077219 */ /* 0x000fca0000011607 */
[----:B------:R-:W1:Y:S01]  /*7080*/  LDC R25, c[0x0][0x748] ;  /* 0x0001d200ff197b82 */ /* 0x000e620000000800 */
[-CC-:B--2---:R-:W-:Y:S02]  /*7090*/  SHF.R.U64 R20, R10, R18.reuse, R7.reuse ;  /* 0x000000120a147219 */ /* 0x184fe40000001207 */
[----:B------:R-:W-:-:S05]  /*70a0*/  SHF.R.U32.HI R7, RZ, R18, R7 ;  /* 0x00000012ff077219 */ /* 0x000fca0000011607 */
[----:B------:R-:W2:Y:S01]  /*70b0*/  LDC R27, c[0x0][0x738] ;  /* 0x0001ce00ff1b7b82 */ /* 0x000ea20000000800 */
[-C--:B---3--:R-:W-:Y:S02]  /*70c0*/  SHF.L.U32 R8, R9, R26.reuse, RZ ;  /* 0x0000001a09087219 */ /* 0x088fe400000006ff */
[--C-:B------:R-:W-:Y:S02]  /*70d0*/  SHF.R.U64 R24, R20, R26, R7.reuse ;  /* 0x0000001a14187219 */ /* 0x100fe40000001207 */
[----:B------:R-:W-:Y:S02]  /*70e0*/  LOP3.LUT R33, RZ, R8, RZ, 0x33, !PT ;  /* 0x00000008ff217212 */ /* 0x000fe400078e33ff */
[----:B------:R-:W-:Y:S01]  /*70f0*/  SHF.R.U32.HI R9, RZ, R26, R7 ;  /* 0x0000001aff097219 */ /* 0x000fe20000011607 */
[----:B------:R-:W3:Y:S01]  /*7100*/  LDC R30, c[0x0][0x710] ;  /* 0x0001c400ff1e7b82 */ /* 0x000ee20000000800 */
[----:B------:R-:W-:Y:S01]  /*7110*/  IMAD.MOV.U32 R8, RZ, RZ, R24 ;  /* 0x000000ffff087224 */ /* 0x000fe200078e0018 */
[----:B------:R-:W-:Y:S06]  /*7120*/  @!P0 BRA `(.L_x_156) ;  /* 0x0000000000288947 */ /* 0x000fec0003800000 */
        /* <DEDUP_REMOVED lines=10> */
.L_x_156:
[----:B------:R-:W-:Y:S01]  /*71d0*/  ISETP.NE.AND P0, PT, R0, 0x1, PT ;  /* 0x000000010000780c */ /* 0x000fe20003f05270 */
[----:B0-----:R-:W-:Y:S01]  /*71e0*/  VIADD R13, R23, 0xffffffff ;  /* 0xffffffff170d7836 */ /* 0x001fe20000000000 */
[----:B-1----:R-:W-:Y:S01]  /*71f0*/  SHF.R.U64 R8, R8, R25, R9 ;  /* 0x0000001908087219 */ /* 0x002fe20000001209 */
[----:B------:R-:W-:Y:S01]  /*7200*/  IMAD.MOV.U32 R18, RZ, RZ, R14 ;  /* 0x000000ffff127224 */ /* 0x000fe200078e000e */
[----:B------:R-:W-:Y:S02]  /*7210*/  SHF.L.U32 R31, R31, R26, RZ ;  /* 0x0000001a1f1f7219 */ /* 0x000fe400000006ff */
[----:B------:R-:W-:Y:S01]  /*7220*/  LOP3.LUT R7, R20, R33, RZ, 0xc0, !PT ;  /* 0x0000002114077212 */ /* 0x000fe200078ec0ff */
[----:B------:R-:W-:Y:S01]  /*7230*/  IMAD.MOV R9, RZ, RZ, -R8 ;  /* 0x000000ffff097224 */ /* 0x000fe200078e0a08 */
[----:B------:R-:W-:-:S03]  /*7240*/  LOP3.LUT R10, R10, R13, RZ, 0xc0, !PT ;  /* 0x0000000d0a0a7212 */ /* 0x000fc600078ec0ff */
[----:B------:R-:W-:Y:S02]  /*7250*/  IMAD R8, R31, R8, R7 ;  /* 0x000000081f087224 */ /* 0x000fe400078e0207 */
[----:B------:R-:W-:Y:S02]  /*7260*/  @P0 IMAD R11, R15, R22, R12 ;  /* 0x000000160f0b0224 */ /* 0x000fe400078e020c */
[----:B--2---:R-:W-:Y:S02]  /*7270*/  IMAD R7, R9, R27, R24 ;  /* 0x0000001b09077224 */ /* 0x004fe400078e0218 */
[----:B---3--:R-:W-:Y:S02]  /*7280*/  IMAD R8, R8, R30, R11 ;  /* 0x0000001e08087224 */ /* 0x008fe400078e020b */
[----:B------:R-:W-:Y:S02]  /*7290*/  IMAD R11, R7, R23, R10 ;  /* 0x00000017070b7224 */ /* 0x000fe400078e020a */
[----:B------:R-:W-:-:S03]  /*72a0*/  IMAD.MOV.U32 R9, RZ, RZ, 0x1 ;  /* 0x00000001ff097424 */ /* 0x000fc600078e00ff */
[----:B------:R-:W-:Y:S02]  /*72b0*/  SEL R7, R11, R8, !P0 ;  /* 0x000000080b077207 */ /* 0x000fe40004000000 */
[----:B------:R-:W-:-:S07]  /*72c0*/  SEL R8, R8, R11, !P0 ;  /* 0x0000000b08087207 */ /* 0x000fce0004000000 */
.L_x_154:
[----:B------:R-:W-:-:S08]  /*72d0*/  NOP ;  /* 0x0000000000007918 */ /* 0x000fd00000000000 */
[----:B------:R-:W0:-:S00]  /*72e0*/  USETMAXREG.DEALLOC.CTAPOOL 0x28 ;  /* 0x00000028000079c8 */ /* 0x000e0000080e0500 */
[----:B0-----:R-:W-:-:S13]  /*72f0*/  ISETP.NE.AND P0, PT, R6, RZ, PT ;  /* 0x000000ff0600720c */ /* 0x001fda0003f05270 */
[----:B------:R-:W-:Y:S05]  /*7300*/  @P0 EXIT ;  /* 0x000000000000094d */ /* 0x000fea0003800000 */
[----:B------:R-:W-:Y:S01]  /*7310*/  LOP3.LUT P0, RZ, R9, 0xff, RZ, 0xc0, !PT ;  /* 0x000000ff09ff7812 */ /* 0x000fe2000780c0ff */
[----:B------:R-:W-:Y:S02]  /*7320*/  IMAD.MOV.U32 R16, RZ, RZ, 0x1 ;  /* 0x00000001ff107424 */ /* 0x000fe400078e00ff */
[----:B------:R-:W-:-:S10]  /*7330*/  IMAD.MOV.U32 R15, RZ, RZ, RZ ;  /* 0x000000ffff0f7224 */ /* 0x000fd400078e00ff */
[----:B------:R-:W-:Y:S05]  /*7340*/  @!P0 BRA `(.L_x_157) ;  /* 0x0000000c009c8947 */ /* 0x000fea0003800000 */
[----:B------:R-:W0:Y:S01]  /*7350*/  LDC R6, c[0x0][0x28c] ;  /* 0x0000a300ff067b82 */ /* 0x000e220000000800 */
[----:B------:R-:W1:Y:S01]  /*7360*/  S2R R11, SR_CgaCtaId ;  /* 0x00000000000b7919 */ /* 0x000e620000008800 */
[----:B------:R-:W-:Y:S01]  /*7370*/  ULDC UR5, c[0x0][0x758] ;  /* 0x0001d60000057ab9 */ /* 0x000fe20000000800 */
[----:B------:R-:W-:Y:S01]  /*7380*/  UMOV UR7, 0xffffffff ;  /* 0xffffffff00077882 */ /* 0x000fe20000000000 */
[----:B------:R-:W-:Y:S01]  /*7390*/  ULDC UR6, c[0x0][0xc] ;  /* 0x0000030000067ab9 */ /* 0x000fe20000000800 */
[----:B------:R-:W-:Y:S01]  /*73a0*/  USHF.L.U32 UR9, UR7, UR5, URZ ;  /* 0x0000000507097299 */ /* 0x000fe2000800063f */
[----:B------:R-:W-:Y:S01]  /*73b0*/  BSSY B0, `(.L_x_157) ;  /* 0x00000e0000007945 */ /* 0x000fe20003800000 */
[----:B------:R-:W-:Y:S01]  /*73c0*/  UMOV UR8, 0x1 ;  /* 0x0000000100087882 */ /* 0x000fe20000000000 */
[----:B------:R-:W-:Y:S01]  /*73d0*/  ULDC UR7, c[0x0][0x10] ;  /* 0x0000040000077ab9 */ /* 0x000fe20000000800 */
[----:B------:R-:W-:Y:S01]  /*73e0*/  USHF.L.U32 UR5, UR8, UR5, URZ ;  /* 0x0000000508057299 */ /* 0x000fe2000800063f */
[----:B------:R-:W-:Y:S01]  /*73f0*/  IMAD.MOV.U32 R13, RZ, RZ, 0x1 ;  /* 0x00000001ff0d7424 */ /* 0x000fe200078e00ff */
[----:B------:R-:W-:Y:S01]  /*7400*/  UIMAD.WIDE.U32 UR6, UR6, UR7, URZ ;  /* 0x00000007060672a5 */ /* 0x000fe2000f8e003f */
[----:B------:R-:W-:Y:S01]  /*7410*/  LOP3.LUT R17, R5, 0x2, RZ, 0xfc, !PT ;  /* 0x0000000205117812 */ /* 0x000fe200078efcff */
[----:B------:R-:W-:Y:S01]  /*7420*/  ULDC UR8, c[0x0][0x14] ;  /* 0x0000050000087ab9 */ /* 0x000fe20000000800 */
[----:B------:R-:W-:Y:S01]  /*7430*/  IMAD.MOV.U32 R16, RZ, RZ, 0x1 ;  /* 0x00000001ff107424 */ /* 0x000fe200078e00ff */
[----:B------:R-:W-:Y:S01]  /*7440*/  UIMAD.WIDE.U32 UR40, UR6, UR8, URZ ;  /* 0x00000008062872a5 */ /* 0x000fe2000f8e003f */
[----:B------:R-:W-:Y:S01]  /*7450*/  IMAD.MOV.U32 R15, RZ, RZ, RZ ;  /* 0x000000ffff0f7224 */ /* 0x000fe200078e00ff */
[----:B------:R-:W-:Y:S01]  /*7460*/  UIMAD UR7, UR7, UR8, URZ ;  /* 0x00000008070772a4 */ /* 0x000fe2000f8e023f */
[----:B------:R-:W-:Y:S01]  /*7470*/  ULDC UR4, c[0x0][0x700] ;  /* 0x0001c00000047ab9 */ /* 0x000fe20000000800 */
[----:B------:R-:W-:-:S02]  /*7480*/  ULOP3.LUT UR6, URZ, UR9, URZ, 0x33, !UPT ;  /* 0x000000093f067292 */ /* 0x000fc4000f8e333f */
[----:B------:R-:W-:Y:S01]  /*7490*/  UIADD3 UR4, UR4, -0x1, URZ ;  /* 0xffffffff04047890 */ /* 0x000fe2000fffe03f */
[----:B0-----:R-:W-:Y:S01]  /*74a0*/  VIADD R6, R6, 0x7f ;  /* 0x0000007f06067836 */ /* 0x001fe20000000000 */
[----:B------:R-:W-:Y:S01]  /*74b0*/  UIADD3 UR7, UR41, UR7, URZ ;  /* 0x0000000729077290 */ /* 0x000fe2000fffe03f */
[----:B------:R-:W-:-:S03]  /*74c0*/  ULDC.64 UR42, c[0x0][0x198] ;  /* 0x00006600002a7ab9 */ /* 0x000fc60000000a00 */
[----:B------:R-:W-:-:S04]  /*74d0*/  SHF.R.S32.HI R9, RZ, 0x1f, R6 ;  /* 0x0000001fff097819 */ /* 0x000fc80000011406 */
[----:B------:R-:W-:Y:S01]  /*74e0*/  LEA.HI R9, R9, R6, RZ, 0x7 ;  /* 0x0000000609097211 */ /* 0x000fe200078f38ff */
[C---:B-1----:R-:W-:Y:S02]  /*74f0*/  IMAD.SHL.U32 R12, R11.reuse, 0x20, RZ ;  /* 0x000000200b0c7824 */ /* 0x042fe400078e00ff */
[----:B------:R-:W-:Y:S01]  /*7500*/  IMAD.SHL.U32 R11, R11, 0x800, RZ ;  /* 0x000008000b0b7824 */ /* 0x000fe200078e00ff */
[----:B------:R-:W-:Y:S02]  /*7510*/  SHF.R.S32.HI R14, RZ, 0x7, R9 ;  /* 0x00000007ff0e7819 */ /* 0x000fe40000011409 */
[----:B------:R-:W-:Y:S02]  /*7520*/  LOP3.LUT R12, R12, 0x20, RZ, 0xc0, !PT ;  /* 0x000000200c0c7812 */ /* 0x000fe400078ec0ff */
[----:B------:R-:W-:Y:S01]  /*7530*/  LOP3.LUT R11, R11, 0x800, RZ, 0xc0, !PT ;  /* 0x000008000b0b7812 */ /* 0x000fe200078ec0ff */
[----:B------:R-:W-:-:S07]  /*7540*/  VIADD R10, R14, 0x1 ;  /* 0x000000010e0a7836 */ /* 0x000fce0000000000 */
.L_x_168:
[----:B------:R-:W-:-:S03]  /*7550*/  UMOV UR8, 0xffffffff ;  /* 0xffffffff00087882 */ /* 0x000fc60000000000 */
[----:B------:R-:W-:Y:S05]  /*7560*/  BRA.DIV UR8, `(.L_x_158) ;  /* 0x0000000e08ec7947 */ /* 0x000fea000b800000 */
[----:B------:R-:W-:-:S13]  /*7570*/  ELECT P0, URZ, PT ;  /* 0x00000000003f782f */ /* 0x000fda0003800000 */
.L_x_179:
[----:B------:R-:W0:Y:S01]  /*7580*/  LDC R6, c[0x0][0x28c] ;  /* 0x0000a300ff067b82 */ /* 0x000e220000000800 */
[----:B------:R-:W-:Y:S01]  /*7590*/  BSSY B1, `(.L_x_159) ;  /* 0x000004e000017945 */ /* 0x000fe20003800000 */
[----:B0-----:R-:W-:-:S13]  /*75a0*/  ISETP.LT.OR P0, PT, R6, 0x1, !P0 ;  /* 0x000000010600780c */ /* 0x001fda0004701670 */
[----:B------:R-:W-:Y:S05]  /*75b0*/  @P0 BRA `(.L_x_160) ;  /* 0x00000004002c0947 */ /* 0x000fea0003800000 */
[C---:B------:R-:W-:Y:S02]  /*75c0*/  IMAD.SHL.U32 R24, R8.reuse, 0x4, RZ ;  /* 0x0000000408187824 */ /* 0x040fe400078e00ff */
[----:B------:R-:W-:Y:S02]  /*75d0*/  IMAD.SHL.U32 R21, R8, 0x100, RZ ;  /* 0x0000010008157824 */ /* 0x000fe400078e00ff */
[----:B------:R-:W-:Y:S02]  /*75e0*/  IMAD R7, R7, 0x40, R12 ;  /* 0x0000004007077824 */ /* 0x000fe400078e020c */
[----:B------:R-:W-:Y:S02]  /*75f0*/  IMAD.MOV.U32 R25, RZ, RZ, RZ ;  /* 0x000000ffff197224 */ /* 0x000fe400078e00ff */
[----:B------:R-:W-:Y:S02]  /*7600*/  IMAD.MOV.U32 R26, RZ, RZ, 0x40 ;  /* 0x00000040ff1a7424 */ /* 0x000fe400078e00ff */
[----:B------:R-:W-:-:S02]  /*7610*/  IMAD.MOV.U32 R6, RZ, RZ, R10 ;  /* 0x000000ffff067224 */ /* 0x000fc400078e000a */
[----:B------:R-:W-:Y:S02]  /*7620*/  IMAD.MOV.U32 R8, RZ, RZ, R16 ;  /* 0x000000ffff087224 */ /* 0x000fe400078e0010 */
[----:B------:R-:W-:Y:S02]  /*7630*/  IMAD.MOV.U32 R20, RZ, RZ, R15 ;  /* 0x000000ffff147224 */ /* 0x000fe400078e000f */
[----:B------:R-:W-:-:S07]  /*7640*/  IMAD.MOV.U32 R27, RZ, RZ, RZ ;  /* 0x000000ffff1b7224 */ /* 0x000fce00078e00ff */
.L_x_163:
[----:B------:R-:W0:Y:S01]  /*7650*/  S2R R22, SR_CgaCtaId ;  /* 0x0000000000167919 */ /* 0x000e220000008800 */
[----:B------:R-:W-:Y:S02]  /*7660*/  MOV R9, 0x400 ;  /* 0x0000040000097802 */ /* 0x000fe40000000f00 */
[----:B------:R-:W-:-:S13]  /*7670*/  LOP3.LUT P1, RZ, R4, 0x7f, RZ, 0xc0, !PT ;  /* 0x0000007f04ff7812 */ /* 0x000fda000782c0ff */
[----:B------:R-:W1:Y:S01]  /*7680*/  @!P1 LDC R19, c[0x0][0x640] ;  /* 0x00019000ff139b82 */ /* 0x000e620000000800 */
[----:B0-----:R-:W-:Y:S02]  /*7690*/  LEA R23, R22, R9, 0x18 ;  /* 0x0000000916177211 */ /* 0x001fe400078ec0ff */
[----:B------:R-:W-:-:S03]  /*76a0*/  SHF.L.U32 R9, R8, 0x1f, RZ ;  /* 0x0000001f08097819 */ /* 0x000fc600000006ff */
[----:B------:R-:W-:-:S04]  /*76b0*/  IMAD R22, R20, 0x8, R23 ;  /* 0x0000000814167824 */ /* 0x000fc800078e0217 */
[----:B------:R-:W0:Y:S02]  /*76c0*/  SYNCS.PHASECHK.TRANS64.TRYWAIT P0, [R22+URZ+0x20], R9 ;  /* 0x00002009160075a7 */ /* 0x000e24000800017f */
[----:B01----:R-:W-:Y:S05]  /*76d0*/  @!P0 BRA `(.L_x_161) ;  /* 0x0000000c00b08947 */ /* 0x003fea0003800000 */
.L_x_180:
[----:B0-----:R-:W-:Y:S01]  /*76e0*/  PRMT R9, R17, 0x9910, RZ ;  /* 0x0000991011097816 */ /* 0x001fe200000000ff */
[----:B------:R0:W-:Y:S03]  /*76f0*/  @!P1 SYNCS.ARRIVE.TRANS64 RZ, [R22+URZ], R19 ;  /* 0x0000001316ff99a7 */ /* 0x0001e6000800003f */
[----:B------:R-:W-:-:S13]  /*7700*/  ISETP.NE.AND P0, PT, R9, 0x2, PT ;  /* 0x000000020900780c */ /* 0x000fda0003f05270 */
[----:B0-----:R-:W-:Y:S05]  /*7710*/  @P0 BRA `(.L_x_162) ;  /* 0x0000000000040947 */ /* 0x001fea0003800000 */
[----:B------:R-:W-:Y:S01]  /*7720*/  BPT.TRAP 0x1 ;  /* 0x000000040000795c */ /* 0x000fe20000300000 */
.L_x_162:
[----:B------:R-:W-:Y:S01]  /*7730*/  IMAD R9, R20, 0x2000, R11 ;  /* 0x0000200014097824 */ /* 0x000fe200078e020b */
[----:B------:R-:W-:Y:S01]  /*7740*/  R2UR UR18, R26 ;  /* 0x000000001a1272ca */ /* 0x000fe200000e0000 */
[--C-:B------:R-:W-:Y:S01]  /*7750*/  IMAD R19, R20, 0x8000, R23.reuse ;  /* 0x0000800014137824 */ /* 0x100fe200078e0217 */
[----:B------:R-:W-:Y:S01]  /*7760*/  R2UR UR33, R22 ;  /* 0x00000000162172ca */ /* 0x000fe200000e0000 */
[--C-:B------:R-:W-:Y:S01]  /*7770*/  IMAD R9, R9, 0x2, R23.reuse ;  /* 0x0000000209097824 */ /* 0x100fe200078e0217 */
[----:B------:R-:W-:Y:S01]  /*7780*/  R2UR UR36, R18 ;  /* 0x00000000122472ca */ /* 0x000fe200000e0000 */
[----:B------:R-:W-:Y:S01]  /*7790*/  IMAD R23, R20, 0x1000, R23 ;  /* 0x0000100014177824 */ /* 0x000fe200078e0217 */
[----:B------:R-:W-:Y:S01]  /*77a0*/  R2UR UR32, R19 ;  /* 0x00000000132072ca */ /* 0x000fe200000e0000 */
[----:B------:R-:W-:Y:S01]  /*77b0*/  VIADD R6, R6, 0xffffffff ;  /* 0xffffffff06067836 */ /* 0x000fe20000000000 */
[----:B------:R-:W-:Y:S01]  /*77c0*/  R2UR UR16, R9 ;  /* 0x00000000091072ca */ /* 0x000fe200000e0000 */
[----:B------:R-:W-:Y:S01]  /*77d0*/  UIADD3 UR14, UP0, UR42, 0xf0, URZ ;  /* 0x000000f02a0e7890 */ /* 0x000fe2000ff1e03f */
[----:B------:R-:W-:Y:S01]  /*77e0*/  R2UR UR8, R23 ;  /* 0x00000000170872ca */ /* 0x000fe200000e0000 */
[----:B------:R-:W-:Y:S01]  /*77f0*/  UIADD3 UR22, UP1, UR42, 0x1f0, URZ ;  /* 0x000001f02a167890 */ /* 0x000fe2000ff3e03f */
[----:B------:R-:W-:Y:S01]  /*7800*/  R2UR UR34, R25 ;  /* 0x00000000192272ca */ /* 0x000fe200000e0000 */
[----:B------:R-:W-:Y:S01]  /*7810*/  UIADD3 UR30, UP2, UR42, 0x2f0, URZ ;  /* 0x000002f02a1e7890 */ /* 0x000fe2000ff5e03f */
[----:B------:R-:W-:Y:S01]  /*7820*/  R2UR UR35, R21 ;  /* 0x00000000152372ca */ /* 0x000fe200000e0000 */
[----:B------:R-:W-:Y:S01]  /*7830*/  UIADD3.X UR15, URZ, UR43, URZ, UP0, !UPT ;  /* 0x0000002b3f0f7290 */ /* 0x000fe200087fe43f */
[----:B------:R-:W-:Y:S01]  /*7840*/  R2UR UR11, R24 ;  /* 0x00000000180b72ca */ /* 0x000fe200000e0000 */
[----:B------:R-:W-:Y:S01]  /*7850*/  UIADD3.X UR23, URZ, UR43, URZ, UP1, !UPT ;  /* 0x0000002b3f177290 */ /* 0x000fe20008ffe43f */
[----:B------:R-:W-:Y:S01]  /*7860*/  R2UR UR12, R27 ;  /* 0x000000001b0c72ca */ /* 0x000fe200000e0000 */
[----:B------:R-:W-:Y:S01]  /*7870*/  UIADD3 UR32, UR32, 0x100, URZ ;  /* 0x0000010020207890 */ /* 0x000fe2000fffe03f */
[----:B------:R-:W-:Y:S01]  /*7880*/  R2UR UR27, R7 ;  /* 0x00000000071b72ca */ /* 0x000fe200000e0000 */
[----:B------:R-:W-:Y:S01]  /*7890*/  UIADD3 UR26, UR18, -0x40, URZ ;  /* 0xffffffc0121a7890 */ /* 0x000fe2000fffe03f */
[----:B------:R-:W-:Y:S01]  /*78a0*/  ISETP.GT.AND P1, PT, R6, 0x1, PT ;  /* 0x000000010600780c */ /* 0x000fe20003f24270 */
[----:B------:R-:W-:Y:S01]  /*78b0*/  UIADD3 UR8, UR8, 0x30100, URZ ;  /* 0x0003010008087890 */ /* 0x000fe2000fffe03f */
[----:B------:R-:W-:Y:S01]  /*78c0*/  VIADD R20, R20, 0x1 ;  /* 0x0000000114147836 */ /* 0x000fe20000000000 */
[----:B------:R-:W-:Y:S01]  /*78d0*/  UIADD3 UR24, UR16, 0x20100, URZ ;  /* 0x0002010010187890 */ /* 0x000fe2000fffe03f */
[----:B------:R-:W-:Y:S01]  /*78e0*/  VIADD R27, R27, 0x1 ;  /* 0x000000011b1b7836 */ /* 0x000fe20000000000 */
[----:B------:R-:W-:Y:S01]  /*78f0*/  UIADD3.X UR31, URZ, UR43, URZ, UP2, !UPT ;  /* 0x0000002b3f1f7290 */ /* 0x000fe200097fe43f */
[----:B------:R-:W-:Y:S01]  /*7900*/  VIADD R26, R26, 0x80 ;  /* 0x000000801a1a7836 */ /* 0x000fe20000000000 */
[----:B------:R-:W-:Y:S01]  /*7910*/  UIADD3 UR16, UR16, 0x22100, URZ ;  /* 0x0002210010107890 */ /* 0x000fe2000fffe03f */
[C---:B------:R-:W-:Y:S01]  /*7920*/  ISETP.NE.AND P0, PT, R20.reuse, 0x4, PT ;  /* 0x000000041400780c */ /* 0x040fe20003f05270 */
[----:B------:R-:W-:Y:S01]  /*7930*/  UMOV UR38, 0x0 ;  /* 0x0000000000267882 */ /* 0x000fe20000000000 */
[----:B------:R-:W-:Y:S01]  /*7940*/  UMOV UR39, 0x10000000 ;  /* 0x1000000000277882 */ /* 0x000fe20000000000 */
[----:B------:R-:W-:Y:S01]  /*7950*/  UMOV UR10, URZ ;  /* 0x0000003f000a7c82 */ /* 0x000fe20008000000 */
[----:B------:R-:W-:Y:S01]  /*7960*/  UMOV UR9, UR33 ;  /* 0x0000002100097c82 */ /* 0x000fe20008000000 */
[----:B------:R-:W-:Y:S01]  /*7970*/  UMOV UR13, UR36 ;  /* 0x00000024000d7c82 */ /* 0x000fe20008000000 */
[----:B------:R-:W-:Y:S01]  /*7980*/  UMOV UR21, 0x30000 ;  /* 0x0003000000157882 */ /* 0x000fe20000000000 */
[----:B------:R0:W-:Y:S01]  /*7990*/  UTMALDG.3D [UR32], [UR14], desc[UR38] ;  /* 0x000026200e0075b4 */ /* 0x0001e20008011000 */
[----:B------:R-:W-:Y:S01]  /*79a0*/  UMOV UR25, UR33 ;  /* 0x0000002100197c82 */ /* 0x000fe20008000000 */
[----:B------:R-:W-:Y:S01]  /*79b0*/  UMOV UR28, UR36 ;  /* 0x00000024001c7c82 */ /* 0x000fe20008000000 */
[----:B------:R-:W-:Y:S01]  /*79c0*/  UMOV UR17, UR33 ;  /* 0x0000002100117c82 */ /* 0x000fe20008000000 */
[----:B------:R-:W-:Y:S01]  /*79d0*/  UMOV UR19, UR27 ;  /* 0x0000001b00137c82 */ /* 0x000fe20008000000 */
[----:B------:R-:W-:Y:S01]  /*79e0*/  UMOV UR20, UR36 ;  /* 0x0000002400147c82 */ /* 0x000fe20008000000 */
[----:B------:R-:W-:Y:S01]  /*79f0*/  SEL R9, RZ, 0x1, P0 ;  /* 0x00000001ff097807 */ /* 0x000fe20000000000 */
[----:B------:R-:W-:Y:S01]  /*7a00*/  VIADD R25, R25, 0x40 ;  /* 0x0000004019197836 */ /* 0x000fe20000000000 */
[----:B------:R0:W-:Y:S01]  /*7a10*/  UTMALDG.4D [UR8], [UR22], desc[UR38] ;  /* 0x00002608160075b4 */ /* 0x0001e20008019000 */
[----:B------:R-:W-:-:S02]  /*7a20*/  SEL R20, R20, RZ, P0 ;  /* 0x000000ff14147207 */ /* 0x000fc40000000000 */
[----:B------:R-:W-:Y:S01]  /*7a30*/  LOP3.LUT R8, R8, R9, RZ, 0x3c, !PT ;  /* 0x0000000908087212 */ /* 0x000fe200078e3cff */
[----:B------:R0:W-:Y:S01]  /*7a40*/  UTMALDG.3D.MULTICAST [UR24], [UR30], UR21, desc[UR38] ;  /* 0x000026181e0073b4 */ /* 0x0001e20008011815 */
[----:B------:R0:W-:Y:S02]  /*7a50*/  UTMALDG.3D.MULTICAST [UR16], [UR30], UR21, desc[UR38] ;  /* 0x000026101e0073b4 */ /* 0x0001e40008011815 */
[----:B0-----:R-:W-:Y:S05]  /*7a60*/  @P1 BRA `(.L_x_163) ;  /* 0xfffffff800f81947 */ /* 0x001fea000383ffff */
.L_x_160:
[----:B------:R-:W-:Y:S05]  /*7a70*/  BSYNC B1 ;  /* 0x0000000000017941 */ /* 0x000fea0003800000 */
.L_x_159:
[----:B------:R-:W-:Y:S01]  /*7a80*/  LOP3.LUT P1, RZ, R13, 0xff, RZ, 0xc0, !PT ;  /* 0x000000ff0dff7812 */ /* 0x000fe2000782c0ff */
[----:B------:R-:W-:Y:S01]  /*7a90*/  IMAD.IADD R15, R14, 0x1, R15 ;  /* 0x000000010e0f7824 */ /* 0x000fe200078e020f */
[----:B------:R-:W-:Y:S01]  /*7aa0*/  IADD3 R2, P2, R2, UR40, RZ ;  /* 0x0000002802027c10 */ /* 0x000fe2000ff5e0ff */
[----:B------:R-:W-:Y:S01]  /*7ab0*/  ULDC.64 UR8, c[0x0][0x750] ;  /* 0x0001d40000087ab9 */ /* 0x000fe20000000a00 */
[----:B------:R-:W-:Y:S01]  /*7ac0*/  BSSY B1, `(.L_x_164) ;  /* 0x000006c000017945 */ /* 0x000fe20003800000 */
[----:B------:R-:W-:Y:S01]  /*7ad0*/  IMAD.MOV.U32 R18, RZ, RZ, -0x1 ;  /* 0xffffffffff127424 */ /* 0x000fe200078e00ff */
[----:B------:R-:W-:Y:S02]  /*7ae0*/  ISETP.GT.U32.AND P0, PT, R15, 0x3, PT ;  /* 0x000000030f00780c */ /* 0x000fe40003f04070 */
[----:B------:R-:W-:Y:S02]  /*7af0*/  SHF.R.U32.HI R6, RZ, 0x2, R15 ;  /* 0x00000002ff067819 */ /* 0x000fe4000001160f */
[----:B------:R-:W-:-:S02]  /*7b00*/  ISETP.LT.U32.AND P0, PT, R14, 0x4, P0 ;  /* 0x000000040e00780c */ /* 0x000fc40000701070 */
[----:B------:R-:W-:Y:S01]  /*7b10*/  IADD3.X R3, R3, UR7, RZ, P2, !PT ;  /* 0x0000000703037c10 */ /* 0x000fe200097fe4ff */
[----:B------:R-:W0:Y:S01]  /*7b20*/  @P1 S2R R8, SR_CgaCtaId ;  /* 0x0000000000081919 */ /* 0x000e220000008800 */
[----:B------:R-:W-:Y:S02]  /*7b30*/  @P1 MOV R7, 0x400 ;  /* 0x0000040000071802 */ /* 0x000fe40000000f00 */
[----:B------:R-:W-:Y:S02]  /*7b40*/  ISETP.GE.U32.AND P2, PT, R2, UR8, PT ;  /* 0x0000000802007c0c */ /* 0x000fe4000bf46070 */
[----:B------:R-:W-:Y:S02]  /*7b50*/  LOP3.LUT R6, R6, 0x1, RZ, 0xc0, !PT ;  /* 0x0000000106067812 */ /* 0x000fe400078ec0ff */
[----:B------:R-:W-:Y:S02]  /*7b60*/  LOP3.LUT R15, R15, 0x3, RZ, 0xc0, !PT ;  /* 0x000000030f0f7812 */ /* 0x000fe400078ec0ff */
[----:B------:R-:W-:-:S02]  /*7b70*/  PRMT R13, RZ, 0x7610, R13 ;  /* 0x00007610ff0d7816 */ /* 0x000fc4000000000d */
[----:B0-----:R-:W-:Y:S01]  /*7b80*/  @P1 LEA R7, R8, R7, 0x18 ;  /* 0x0000000708071211 */ /* 0x001fe200078ec0ff */
[----:B------:R-:W-:-:S03]  /*7b90*/  IMAD.MOV.U32 R8, RZ, RZ, -0x1 ;  /* 0xffffffffff087424 */ /* 0x000fc600078e00ff */
[----:B------:R0:W-:Y:S01]  /*7ba0*/  @P1 SYNCS.ARRIVE.TRANS64.A1T0 RZ, [R7+URZ+0x58], RZ ;  /* 0x000058ff07ff19a7 */ /* 0x0001e2000810003f */
[----:B------:R-:W-:-:S04]  /*7bb0*/  ISETP.NE.U32.AND P1, PT, R6, 0x1, PT ;  /* 0x000000010600780c */ /* 0x000fc80003f25070 */
[----:B------:R-:W-:Y:S02]  /*7bc0*/  ISETP.GT.U32.AND P1, PT, R14, 0x3, !P1 ;  /* 0x000000030e00780c */ /* 0x000fe40004f24070 */
[----:B0-----:R-:W-:Y:S02]  /*7bd0*/  SEL R7, RZ, 0x1, !P0 ;  /* 0x00000001ff077807 */ /* 0x001fe40004000000 */
[----:B------:R-:W-:Y:S02]  /*7be0*/  ISETP.GE.U32.AND.EX P0, PT, R3, UR9, PT, P2 ;  /* 0x0000000903007c0c */ /* 0x000fe4000bf06120 */
[----:B------:R-:W-:-:S04]  /*7bf0*/  SEL R6, RZ, 0x1, !P1 ;  /* 0x00000001ff067807 */ /* 0x000fc80004800000 */
[----:B------:R-:W-:Y:S01]  /*7c00*/  LOP3.LUT R16, R6, R16, R7, 0x96, !PT ;  /* 0x0000001006107212 */ /* 0x000fe200078e9607 */
[----:B------:R-:W-:Y:S01]  /*7c10*/  IMAD.MOV.U32 R7, RZ, RZ, -0x1 ;  /* 0xffffffffff077424 */ /* 0x000fe200078e00ff */
[----:B------:R-:W-:-:S05]  /*7c20*/  PRMT R6, RZ, 0x7610, R6 ;  /* 0x00007610ff067816 */ /* 0x000fca0000000006 */
[----:B------:R-:W-:Y:S05]  /*7c30*/  @P0 BRA `(.L_x_165) ;  /* 0x0000000400500947 */ /* 0x000fea0003800000 */
[----:B------:R-:W0:Y:S01]  /*7c40*/  S2R R19, SR_CTAID.X ;  /* 0x0000000000137919 */ /* 0x000e220000002500 */
[----:B------:R-:W-:Y:S01]  /*7c50*/  ULDC.64 UR8, c[0x0][0x728] ;  /* 0x0001ca0000087ab9 */ /* 0x000fe20000000a00 */
[----:B------:R-:W-:Y:S01]  /*7c60*/  ULDC UR11, c[0x0][0x730] ;  /* 0x0001cc00000b7ab9 */ /* 0x000fe20000000800 */
[----:B------:R-:W-:Y:S01]  /*7c70*/  ISETP.NE.U32.AND P0, PT, RZ, UR8, PT ;  /* 0x00000008ff007c0c */ /* 0x000fe2000bf05070 */
[----:B------:R-:W1:Y:S01]  /*7c80*/  S2R R20, SR_CTAID.Y ;  /* 0x0000000000147919 */ /* 0x000e620000002600 */
[----:B------:R-:W-:Y:S01]  /*7c90*/  ULDC UR12, c[0x0][0x150] ;  /* 0x00005400000c7ab9 */ /* 0x000fe20000000800 */
[----:B------:R-:W-:Y:S01]  /*7ca0*/  IMAD.MOV.U32 R6, RZ, RZ, R2 ;  /* 0x000000ffff067224 */ /* 0x000fe200078e0002 */
[----:B------:R-:W-:Y:S01]  /*7cb0*/  ISETP.NE.AND.EX P0, PT, RZ, UR9, PT, P0 ;  /* 0x00000009ff007c0c */ /* 0x000fe2000bf05300 */
[----:B------:R-:W-:Y:S01]  /*7cc0*/  IMAD.MOV.U32 R7, RZ, RZ, R3 ;  /* 0x000000ffff077224 */ /* 0x000fe200078e0003 */
[----:B0-----:R-:W-:-:S11]  /*7cd0*/  I2FP.F32.U32 R22, R19 ;  /* 0x0000001300167245 */ /* 0x001fd60000201000 */
[----:B------:R-:W-:Y:S05]  /*7ce0*/  @!P0 BRA `(.L_x_166) ;  /* 0x0000000000288947 */ /* 0x000fea0003800000 */
[----:B------:R-:W-:Y:S02]  /*7cf0*/  ULDC UR10, c[0x0][0x734] ;  /* 0x0001cd00000a7ab9 */ /* 0x000fe40000000800 */
[----:B------:R-:W-:-:S05]  /*7d00*/  IADD3 R7, P0, R2, UR10, RZ ;  /* 0x0000000a02077c10 */ /* 0x000fca000ff1e0ff */
[----:B------:R-:W-:-:S04]  /*7d10*/  IMAD.X R21, RZ, RZ, R3, P0 ;  /* 0x000000ffff157224 */ /* 0x000fc800000e0603 */
[----:B------:R-:W-:-:S04]  /*7d20*/  IMAD.WIDE.U32 R8, R21, UR8, RZ ;  /* 0x0000000815087c25 */ /* 0x000fc8000f8e00ff */
[----:B------:R-:W-:-:S04]  /*7d30*/  IMAD.WIDE.U32 R8, P0, R7, UR9, R8 ;  /* 0x0000000907087c25 */ /* 0x000fc8000f800008 */
[----:B------:R-:W-:-:S04]  /*7d40*/  IMAD.WIDE.U32 R6, R7, UR8, RZ ;  /* 0x0000000807067c25 */ /* 0x000fc8000f8e00ff */
[----:B------:R-:W-:Y:S01]  /*7d50*/  IMAD.MOV.U32 R6, RZ, RZ, R9 ;  /* 0x000000ffff067224 */ /* 0x000fe200078e0009 */
[----:B------:R-:W-:Y:S01]  /*7d60*/  IADD3 RZ, P1, R7, R8, RZ ;  /* 0x0000000807ff7210 */ /* 0x000fe20007f3e0ff */
[----:B------:R-:W-:-:S04]  /*7d70*/  IMAD.X R7, RZ, RZ, RZ, P0 ;  /* 0x000000ffff077224 */ /* 0x000fc800000e06ff */
[----:B------:R-:W-:-:S08]  /*7d80*/  IMAD.WIDE.U32.X R6, R21, UR9, R6, P1 ;  /* 0x0000000915067c25 */ /* 0x000fd000088e0406 */
.L_x_166:
[--C-:B------:R-:W-:Y:S01]  /*7d90*/  SHF.R.U64 R18, R6, UR11, R7.reuse ;  /* 0x0000000b06127c19 */ /* 0x100fe20008001207 */
[----:B------:R-:W-:Y:S01]  /*7da0*/  FMUL R22, R22, UR12 ;  /* 0x0000000c16167c20 */ /* 0x000fe20008400000 */
[----:B------:R-:W-:Y:S01]  /*7db0*/  SHF.R.U32.HI R6, RZ, UR11, R7 ;  /* 0x0000000bff067c19 */ /* 0x000fe20008011607 */
[----:B------:R-:W0:Y:S01]  /*7dc0*/  LDC R8, c[0x0][0x144] ;  /* 0x00005100ff087b82 */ /* 0x000e220000000800 */
[----:B------:R-:W-:Y:S01]  /*7dd0*/  IADD3 R7, P0, RZ, -R18, RZ ;  /* 0x80000012ff077210 */ /* 0x000fe20007f1e0ff */
[----:B------:R-:W-:Y:S01]  /*7de0*/  ULDC UR10, c[0x0][0x154] ;  /* 0x00005500000a7ab9 */ /* 0x000fe20000000800 */
[----:B-1----:R-:W-:Y:S01]  /*7df0*/  I2FP.F32.U32 R9, R20 ;  /* 0x0000001400097245 */ /* 0x002fe20000201000 */
[----:B------:R-:W1:Y:S01]  /*7e00*/  F2I.U32.TRUNC.NTZ R22, R22 ;  /* 0x0000001600167305 */ /* 0x000e62000020f000 */
[----:B------:R-:W-:Y:S01]  /*7e10*/  ULDC.64 UR8, c[0x0][0x720] ;  /* 0x0001c80000087ab9 */ /* 0x000fe20000000a00 */
[----:B------:R-:W-:Y:S01]  /*7e20*/  IMAD.X R6, RZ, RZ, ~R6, P0 ;  /* 0x000000ffff067224 */ /* 0x000fe200000e0e06 */
[----:B------:R-:W-:Y:S01]  /*7e30*/  ISETP.NE.AND P2, PT, R0, 0x1, PT ;  /* 0x000000010000780c */ /* 0x000fe20003f45270 */
[----:B------:R-:W-:Y:S01]  /*7e40*/  FMUL R23, R9, UR10 ;  /* 0x0000000a09177c20 */ /* 0x000fe20008400000 */
[----:B------:R-:W2:Y:S01]  /*7e50*/  LDC R25, c[0x0][0x148] ;  /* 0x00005200ff197b82 */ /* 0x000ea20000000800 */
[----:B------:R-:W-:Y:S01]  /*7e60*/  IMAD R6, R6, UR8, RZ ;  /* 0x0000000806067c24 */ /* 0x000fe2000f8e02ff */
[----:B------:R-:W-:-:S02]  /*7e70*/  ULDC.64 UR10, c[0x0][0x740] ;  /* 0x0001d000000a7ab9 */ /* 0x000fc40000000a00 */
[----:B------:R-:W-:Y:S01]  /*7e80*/  ISETP.NE.U32.AND P0, PT, RZ, UR10, PT ;  /* 0x0000000aff007c0c */ /* 0x000fe2000bf05070 */
[----:B------:R-:W3:Y:S01]  /*7e90*/  F2I.U32.TRUNC.NTZ R23, R23 ;  /* 0x0000001700177305 */ /* 0x000ee2000020f000 */
[C---:B------:R-:W-:Y:S02]  /*7ea0*/  IMAD R9, R7.reuse, UR9, R6 ;  /* 0x0000000907097c24 */ /* 0x040fe4000f8e0206 */
[----:B------:R-:W-:Y:S01]  /*7eb0*/  IMAD.WIDE.U32 R6, R7, UR8, R2 ;  /* 0x0000000807067c25 */ /* 0x000fe2000f8e0002 */
[----:B------:R-:W-:Y:S01]  /*7ec0*/  ULDC UR8, c[0x0][0x718] ;  /* 0x0001c60000087ab9 */ /* 0x000fe20000000800 */
[----:B------:R-:W-:Y:S02]  /*7ed0*/  ISETP.NE.AND.EX P0, PT, RZ, UR11, PT, P0 ;  /* 0x0000000bff007c0c */ /* 0x000fe4000bf05300 */
[----:B------:R-:W-:Y:S02]  /*7ee0*/  IMAD.IADD R7, R7, 0x1, R9 ;  /* 0x0000000107077824 */ /* 0x000fe400078e0209 */
[----:B-1----:R-:W-:-:S03]  /*7ef0*/  IMAD.MOV R22, RZ, RZ, -R22 ;  /* 0x000000ffff167224 */ /* 0x002fc600078e0a16 */
[----:B------:R-:W-:Y:S01]  /*7f00*/  SHF.R.U64 R21, R6, UR8, R7 ;  /* 0x0000000806157c19 */ /* 0x000fe20008001207 */
[----:B0-----:R-:W-:Y:S01]  /*7f10*/  IMAD R19, R8, R22, R19 ;  /* 0x0000001608137224 */ /* 0x001fe200078e0213 */
[----:B------:R-:W-:Y:S01]  /*7f20*/  SHF.R.U32.HI R6, RZ, UR8, R7 ;  /* 0x00000008ff067c19 */ /* 0x000fe20008011607 */
[----:B------:R-:W-:Y:S01]  /*7f30*/  ULDC UR8, c[0x0][0x708] ;  /* 0x0001c20000087ab9 */ /* 0x000fe20000000800 */
[----:B---3--:R-:W-:Y:S02]  /*7f40*/  IMAD.MOV R8, RZ, RZ, -R23 ;  /* 0x000000ffff087224 */ /* 0x008fe400078e0a17 */
[--C-:B------:R-:W-:Y:S02]  /*7f50*/  SHF.R.U64 R22, R21, UR8, R6.reuse ;  /* 0x0000000815167c19 */ /* 0x100fe40008001206 */
[----:B------:R-:W-:Y:S01]  /*7f60*/  SHF.R.U32.HI R7, RZ, UR8, R6 ;  /* 0x00000008ff077c19 */ /* 0x000fe20008011606 */
[----:B------:R-:W-:Y:S01]  /*7f70*/  ULDC UR8, c[0x0][0x758] ;  /* 0x0001d60000087ab9 */ /* 0x000fe20000000800 */
[----:B--2---:R-:W-:-:S02]  /*7f80*/  @P2 IMAD R19, R25, R8, R20 ;  /* 0x0000000819132224 */ /* 0x004fc400078e0214 */
[--C-:B------:R-:W-:Y:S02]  /*7f90*/  SHF.R.U64 R20, R22, UR8, R7.reuse ;  /* 0x0000000816147c19 */ /* 0x100fe40008001207 */
[----:B------:R-:W-:-:S03]  /*7fa0*/  SHF.R.U32.HI R23, RZ, UR8, R7 ;  /* 0x00000008ff177c19 */ /* 0x000fc60008011607 */
[----:B------:R-:W-:Y:S02]  /*7fb0*/  IMAD.MOV.U32 R8, RZ, RZ, R20 ;  /* 0x000000ffff087224 */ /* 0x000fe400078e0014 */
[----:B------:R-:W-:Y:S01]  /*7fc0*/  IMAD.MOV.U32 R7, RZ, RZ, R23 ;  /* 0x000000ffff077224 */ /* 0x000fe200078e0017 */
[----:B------:R-:W-:Y:S06]  /*7fd0*/  @!P0 BRA `(.L_x_167) ;  /* 0x00000000002c8947 */ /* 0x000fec0003800000 */
        /* <DEDUP_REMOVED lines=9> */
[----:B------:R-:W-:-:S04]  /*8070*/  IMAD.WIDE.U32.X R6, R23, UR11, R6, P1 ;  /* 0x0000000b17067c25 */ /* 0x000fc800088e0406 */
[----:B------:R-:W-:-:S07]  /*8080*/  IMAD.MOV.U32 R8, RZ, RZ, R6 ;  /* 0x000000ffff087224 */ /* 0x000fce00078e0006 */
.L_x_167:
[----:B------:R-:W-:Y:S01]  /*8090*/  ULDC UR8, c[0x0][0x748] ;  /* 0x0001d20000087ab9 */ /* 0x000fe20000000800 */
[----:B------:R-:W-:Y:S01]  /*80a0*/  LOP3.LUT R6, R22, UR6, RZ, 0xc0, !PT ;  /* 0x0000000616067c12 */ /* 0x000fe2000f8ec0ff */
[----:B------:R-:W-:Y:S01]  /*80b0*/  ULDC UR9, c[0x0][0x710] ;  /* 0x0001c40000097ab9 */ /* 0x000fe20000000800 */
[----:B------:R-:W-:Y:S01]  /*80c0*/  SHF.R.U64 R7, R8, UR8, R7 ;  /* 0x0000000808077c19 */ /* 0x000fe20008001207 */
[----:B------:R-:W-:Y:S01]  /*80d0*/  ULDC UR8, c[0x0][0x738] ;  /* 0x0001ce0000087ab9 */ /* 0x000fe20000000800 */
[----:B------:R-:W-:-:S03]  /*80e0*/  LOP3.LUT R21, R21, UR4, RZ, 0xc0, !PT ;  /* 0x0000000415157c12 */ /* 0x000fc6000f8ec0ff */
[----:B------:R-:W-:Y:S02]  /*80f0*/  IMAD.MOV R9, RZ, RZ, -R7 ;  /* 0x000000ffff097224 */ /* 0x000fe400078e0a07 */
[----:B------:R-:W-:Y:S02]  /*8100*/  IMAD R6, R7, UR5, R6 ;  /* 0x0000000507067c24 */ /* 0x000fe4000f8e0206 */
[----:B------:R-:W-:Y:S01]  /*8110*/  IMAD R20, R9, UR8, R20 ;  /* 0x0000000809147c24 */ /* 0x000fe2000f8e0214 */
[----:B------:R-:W-:Y:S01]  /*8120*/  ULDC UR8, c[0x0][0x700] ;  /* 0x0001c00000087ab9 */ /* 0x000fe20000000800 */
[----:B------:R-:W-:Y:S02]  /*8130*/  IMAD R19, R6, UR9, R19 ;  /* 0x0000000906137c24 */ /* 0x000fe4000f8e0213 */
[----:B------:R-:W-:Y:S02]  /*8140*/  IMAD R20, R20, UR8, R21 ;  /* 0x0000000814147c24 */ /* 0x000fe4000f8e0215 */
[----:B------:R-:W-:-:S03]  /*8150*/  IMAD.MOV.U32 R6, RZ, RZ, 0x1 ;  /* 0x00000001ff067424 */ /* 0x000fc600078e00ff */
[----:B------:R-:W-:Y:S02]  /*8160*/  SEL R7, R20, R19, !P2 ;  /* 0x0000001314077207 */ /* 0x000fe40005000000 */
[----:B------:R-:W-:-:S07]  /*8170*/  SEL R8, R19, R20, !P2 ;  /* 0x0000001413087207 */ /* 0x000fce0005000000 */
.L_x_165:
[----:B------:R-:W-:Y:S05]  /*8180*/  BSYNC B1 ;  /* 0x0000000000017941 */ /* 0x000fea0003800000 */
.L_x_164:
[----:B------:R-:W-:-:S13]  /*8190*/  LOP3.LUT P0, RZ, R6, 0xff, RZ, 0xc0, !PT ;  /* 0x000000ff06ff7812 */ /* 0x000fda000780c0ff */
[----:B------:R-:W-:Y:S05]  /*81a0*/  @P0 BRA `(.L_x_168) ;  /* 0xfffffff000e80947 */ /* 0x000fea000383ffff */
[----:B------:R-:W-:Y:S05]  /*81b0*/  BSYNC B0 ;  /* 0x0000000000007941 */ /* 0x000fea0003800000 */
.L_x_157:
[----:B------:R-:W-:-:S03]  /*81c0*/  UMOV UR8, 0xffffffff ;  /* 0xffffffff00087882 */ /* 0x000fc60000000000 */
[----:B------:R-:W-:Y:S05]  /*81d0*/  BRA.DIV UR8, `(.L_x_169) ;  /* 0x0000000608047947 */ /* 0x000fea000b800000 */
[----:B------:R-:W-:-:S13]  /*81e0*/  ELECT P0, URZ, PT ;  /* 0x00000000003f782f */ /* 0x000fda0003800000 */
.L_x_183:
[----:B------:R-:W-:Y:S04]  /*81f0*/  BSSY B0, `(.L_x_170) ;  /* 0x000002b000007945 */ /* 0x000fe80003800000 */
[----:B------:R-:W-:Y:S05]  /*8200*/  @!P0 BRA `(.L_x_171) ;  /* 0x0000000000a48947 */ /* 0x000fea0003800000 */
[----:B------:R-:W-:-:S04]  /*8210*/  LOP3.LUT R5, R5, 0x2, RZ, 0xfc, !PT ;  /* 0x0000000205057812 */ /* 0x000fc800078efcff */
[----:B------:R-:W-:-:S13]  /*8220*/  ISETP.NE.AND P0, PT, R5, 0x3, PT ;  /* 0x000000030500780c */ /* 0x000fda0003f05270 */
[----:B------:R-:W-:Y:S05]  /*8230*/  @!P0 BRA `(.L_x_172) ;  /* 0x0000000000048947 */ /* 0x000fea0003800000 */
[----:B------:R-:W-:Y:S01]  /*8240*/  BPT.TRAP 0x1 ;  /* 0x000000040000795c */ /* 0x000fe20000300000 */
.L_x_172:
[----:B------:R-:W0:Y:S01]  /*8250*/  S2R R3, SR_CgaCtaId ;  /* 0x0000000000037919 */ /* 0x000e220000008800 */
[----:B------:R-:W-:Y:S02]  /*8260*/  MOV R0, 0x400 ;  /* 0x0000040000007802 */ /* 0x000fe40000000f00 */
[----:B------:R-:W-:Y:S02]  /*8270*/  SHF.L.U32 R2, R16, 0x1f, RZ ;  /* 0x0000001f10027819 */ /* 0x000fe400000006ff */
[----:B0-----:R-:W-:-:S05]  /*8280*/  LEA R0, R3, R0, 0x18 ;  /* 0x0000000003007211 */ /* 0x001fca00078ec0ff */
[----:B------:R-:W-:-:S04]  /*8290*/  VIADD R0, R0, 0x20 ;  /* 0x0000002000007836 */ /* 0x000fc80000000000 */
[C---:B------:R-:W-:Y:S02]  /*82a0*/  IMAD R5, R15.reuse, 0x8, R0 ;  /* 0x000000080f057824 */ /* 0x040fe400078e0200 */
[----:B------:R-:W-:Y:S02]  /*82b0*/  VIADD R15, R15, 0x1 ;  /* 0x000000010f0f7836 */ /* 0x000fe40000000000 */
[----:B------:R-:W0:Y:S03]  /*82c0*/  SYNCS.PHASECHK.TRANS64.TRYWAIT P0, [R5+URZ], R2 ;  /* 0x00000002050075a7 */ /* 0x000e26000800017f */
[----:B------:R-:W-:-:S04]  /*82d0*/  ISETP.NE.AND P1, PT, R15, 0x4, PT ;  /* 0x000000040f00780c */ /* 0x000fc80003f25270 */
[----:B------:R-:W-:Y:S02]  /*82e0*/  SEL R3, RZ, 0x1, P1 ;  /* 0x00000001ff037807 */ /* 0x000fe40000800000 */
[----:B------:R-:W-:Y:S02]  /*82f0*/  SEL R15, R15, RZ, P1 ;  /* 0x000000ff0f0f7207 */ /* 0x000fe40000800000 */
[----:B------:R-:W-:-:S03]  /*8300*/  LOP3.LUT R16, R16, R3, RZ, 0x3c, !PT ;  /* 0x0000000310107212 */ /* 0x000fc600078e3cff */
[----:B------:R-:W-:Y:S01]  /*8310*/  IMAD R7, R15, 0x8, R0 ;  /* 0x000000080f077824 */ /* 0x000fe200078e0200 */
[----:B------:R-:W-:Y:S01]  /*8320*/  SHF.L.U32 R4, R16, 0x1f, RZ ;  /* 0x0000001f10047819 */ /* 0x000fe200000006ff */
[----:B0-----:R-:W-:Y:S06]  /*8330*/  @!P0 BRA `(.L_x_173) ;  /* 0x0000000000cc8947 */ /* 0x001fec0003800000 */
.L_x_184:
[----:B------:R-:W1:Y:S01]  /*8340*/  SYNCS.PHASECHK.TRANS64.TRYWAIT P0, [R7+URZ], R4 ;  /* 0x00000004070075a7 */ /* 0x000e62000800017f */
[----:B0-----:R-:W-:-:S05]  /*8350*/  VIADD R2, R15, 0x1 ;  /* 0x000000010f027836 */ /* 0x001fca0000000000 */
[----:B------:R-:W-:-:S04]  /*8360*/  ISETP.NE.AND P1, PT, R2, 0x4, PT ;  /* 0x000000040200780c */ /* 0x000fc80003f25270 */
[----:B------:R-:W-:Y:S02]  /*8370*/  SEL R3, RZ, 0x1, P1 ;  /* 0x00000001ff037807 */ /* 0x000fe40000800000 */
[----:B------:R-:W-:Y:S02]  /*8380*/  SEL R9, R2, RZ, P1 ;  /* 0x000000ff02097207 */ /* 0x000fe40000800000 */
[----:B------:R-:W-:-:S03]  /*8390*/  LOP3.LUT R11, R16, R3, RZ, 0x3c, !PT ;  /* 0x00000003100b7212 */ /* 0x000fc600078e3cff */
[----:B------:R-:W-:Y:S01]  /*83a0*/  IMAD R6, R9, 0x8, R0 ;  /* 0x0000000809067824 */ /* 0x000fe200078e0200 */
[----:B------:R-:W-:Y:S01]  /*83b0*/  SHF.L.U32 R5, R11, 0x1f, RZ ;  /* 0x0000001f0b057819 */ /* 0x000fe200000006ff */
[----:B-1----:R-:W-:Y:S06]  /*83c0*/  @!P0 BRA `(.L_x_174) ;  /* 0x0000000000bc8947 */ /* 0x002fec0003800000 */
.L_x_185:
[----:B------:R-:W1:Y:S01]  /*83d0*/  SYNCS.PHASECHK.TRANS64.TRYWAIT P0, [R6+URZ], R5 ;  /* 0x00000005060075a7 */ /* 0x000e62000800017f */
[----:B------:R-:W-:-:S05]  /*83e0*/  VIADD R2, R9, 0x1 ;  /* 0x0000000109027836 */ /* 0x000fca0000000000 */
[----:B------:R-:W-:-:S04]  /*83f0*/  ISETP.NE.AND P1, PT, R2, 0x4, PT ;  /* 0x000000040200780c */ /* 0x000fc80003f25270 */
[----:B0-----:R-:W-:Y:S02]  /*8400*/  SEL R4, RZ, 0x1, P1 ;  /* 0x00000001ff047807 */ /* 0x001fe40000800000 */
[----:B------:R-:W-:Y:S02]  /*8410*/  SEL R3, R2, RZ, P1 ;  /* 0x000000ff02037207 */ /* 0x000fe40000800000 */
[----:B------:R-:W-:Y:S01]  /*8420*/  LOP3.LUT R4, R11, R4, RZ, 0x3c, !PT ;  /* 0x000000040b047212 */ /* 0x000fe200078e3cff */
[----:B-1----:R-:W-:Y:S06]  /*8430*/  @!P0 BRA `(.L_x_175) ;  /* 0x0000000000b48947 */ /* 0x002fec0003800000 */
.L_x_186:
[----:B------:R-:W-:Y:S01]  /*8440*/  IMAD R3, R3, 0x8, R0 ;  /* 0x0000000803037824 */ /* 0x000fe200078e0200 */
[----:B------:R-:W-:-:S07]  /*8450*/  SHF.L.U32 R0, R4, 0x1f, RZ ;  /* 0x0000001f04007819 */ /* 0x000fce00000006ff */
.L_x_176:
[----:B-1----:R1:W2:Y:S02]  /*8460*/  SYNCS.PHASECHK.TRANS64.TRYWAIT P0, [R3+URZ], R0 ;  /* 0x00000000030075a7 */ /* 0x0022a4000800017f */
[----:B--2---:R-:W-:Y:S05]  /*8470*/  @!P0 NANOSLEEP.SYNCS 0x989680 ;  /* 0x009896800000895d */ /* 0x004fea0003900000 */
[----:B------:R-:W2:Y:S02]  /*8480*/  @!P0 SYNCS.PHASECHK.TRANS64 P0, [R3+URZ], R0 ;  /* 0x00000000030085a7 */ /* 0x000ea4000800007f */
[----:B--2---:R-:W-:Y:S05]  /*8490*/  @!P0 BRA `(.L_x_176) ;  /* 0xfffffffc00f08947 */ /* 0x004fea000383ffff */
.L_x_171:
[----:B------:R-:W-:Y:S05]  /*84a0*/  BSYNC B0 ;  /* 0x0000000000007941 */ /* 0x000fea0003800000 */
.L_x_170:
[----:B------:R-:W-:Y:S05]  /*84b0*/  EXIT ;  /* 0x000000000000794d */ /* 0x000fea0003800000 */
.L_x_21:
[----:B-1----:R-:W-:-:S04]  /*84c0*/  IMAD.U32 R16, RZ, RZ, UR9 ;  /* 0x00000009ff107e24 */ /* 0x002fc8000f8e00ff */
[----:B------:R1:W4:Y:S03]  /*84d0*/  SYNCS.PHASECHK.TRANS64.TRYWAIT P0, [R16+URZ], R15 ;  /* 0x0000000f100075a7 */ /* 0x000326000800017f */
[----:B----4-:R-:W-:Y:S05]  /*84e0*/  @!P0 NANOSLEEP.SYNCS 0x989680 ;  /* 0x009896800000895d */ /* 0x010fea0003900000 */
[----:B------:R-:W4:Y:S02]  /*84f0*/  @!P0 SYNCS.PHASECHK.TRANS64 P0, [R16+URZ], R15 ;  /* 0x0000000f100085a7 */ /* 0x000f24000800007f */
[----:B----4-:R-:W-:Y:S05]  /*8500*/  @!P0 BRA `(.L_x_21) ;  /* 0xfffffffc00ec8947 */ /* 0x010fea000383ffff */
[----:B------:R-:W-:Y:S05]  /*8510*/  BRA `(.L_x_20) ;  /* 0xffffff9000707947 */ /* 0x000fea000383ffff */
.L_x_158:
[----:B------:R-:W-:Y:S01]  /*8520*/  BSSY B1, `(.L_x_177) ;  /* 0x0000006000017945 */ /* 0x000fe20003800000 */
[----:B------:R-:W-:-:S07]  /*8530*/  IMAD.MOV.U32 R6, RZ, RZ, -0x1 ;  /* 0xffffffffff067424 */ /* 0x000fce00078e00ff */
[----:B------:R-:W-:Y:S05]  /*8540*/  WARPSYNC.COLLECTIVE R6, `(.L_x_178) ;  /* 0x00000000060c7348 */ /* 0x000fea0003c00000 */
[----:B------:R-:W-:Y:S02]  /*8550*/  ELECT P0, UR62, PT ;  /* 0x00000000003e782f */ /* 0x000fe40003800000 */
[----:B------:R-:W-:Y:S01]  /*8560*/  MOV R6, UR62 ;  /* 0x0000003e00067c02 */ /* 0x000fe20008000f00 */
[----:B------:R-:W-:Y:S10]  /*8570*/  ENDCOLLECTIVE ;  /* 0x000000000000791b */ /* 0x000ff40003800000 */
.L_x_178:
[----:B------:R-:W-:Y:S05]  /*8580*/  BSYNC B1 ;  /* 0x0000000000017941 */ /* 0x000fea0003800000 */
.L_x_177:
[----:B------:R-:W-:Y:S05]  /*8590*/  BRA `(.L_x_179) ;  /* 0xffffffec00f87947 */ /* 0x000fea000383ffff */
.L_x_161:
[----:B0-----:R0:W1:Y:S02]  /*85a0*/  SYNCS.PHASECHK.TRANS64.TRYWAIT P0, [R22+URZ+0x20], R9 ;  /* 0x00002009160075a7 */ /* 0x001064000800017f */
[----:B-1----:R-:W-:Y:S05]  /*85b0*/  @!P0 NANOSLEEP.SYNCS 0x989680 ;  /* 0x009896800000895d */ /* 0x002fea0003900000 */
[----:B------:R-:W1:Y:S02]  /*85c0*/  @!P0 SYNCS.PHASECHK.TRANS64 P0, [R22+URZ+0x20], R9 ;  /* 0x00002009160085a7 */ /* 0x000e64000800007f */
[----:B-1----:R-:W-:Y:S05]  /*85d0*/  @!P0 BRA `(.L_x_161) ;  /* 0xfffffffc00f08947 */ /* 0x002fea000383ffff */
[----:B------:R-:W-:Y:S05]  /*85e0*/  BRA `(.L_x_180) ;  /* 0xfffffff0003c7947 */ /* 0x000fea000383ffff */
.L_x_169:
[----:B------:R-:W-:Y:S01]  /*85f0*/  BSSY B0, `(.L_x_181) ;  /* 0x0000006000007945 */ /* 0x000fe20003800000 */
[----:B------:R-:W-:-:S07]  /*8600*/  IMAD.MOV.U32 R6, RZ, RZ, -0x1 ;  /* 0xffffffffff067424 */ /* 0x000fce00078e00ff */
[----:B------:R-:W-:Y:S05]  /*8610*/  WARPSYNC.COLLECTIVE R6, `(.L_x_182) ;  /* 0x00000000060c7348 */ /* 0x000fea0003c00000 */
[----:B------:R-:W-:Y:S02]  /*8620*/  ELECT P0, UR62, PT ;  /* 0x00000000003e782f */ /* 0x000fe40003800000 */
[----:B------:R-:W-:Y:S01]  /*8630*/  MOV R6, UR62 ;  /* 0x0000003e00067c02 */ /* 0x000fe20008000f00 */
[----:B------:R-:W-:Y:S10]  /*8640*/  ENDCOLLECTIVE ;  /* 0x000000000000791b */ /* 0x000ff40003800000 */
.L_x_182:
[----:B------:R-:W-:Y:S05]  /*8650*/  BSYNC B0 ;  /* 0x0000000000007941 */ /* 0x000fea0003800000 */
.L_x_181:
[----:B------:R-:W-:Y:S05]  /*8660*/  BRA `(.L_x_183) ;  /* 0xfffffff800e07947 */ /* 0x000fea000383ffff */
.L_x_173:
[----:B0-----:R0:W1:Y:S02]  /*8670*/  SYNCS.PHASECHK.TRANS64.TRYWAIT P0, [R5+URZ], R2 ;  /* 0x00000002050075a7 */ /* 0x001064000800017f */
[----:B-1----:R-:W-:Y:S05]  /*8680*/  @!P0 NANOSLEEP.SYNCS 0x989680 ;  /* 0x009896800000895d */ /* 0x002fea0003900000 */
[----:B------:R-:W1:Y:S02]  /*8690*/  @!P0 SYNCS.PHASECHK.TRANS64 P0, [R5+URZ], R2 ;  /* 0x00000002050085a7 */ /* 0x000e64000800007f */
[----:B-1----:R-:W-:Y:S05]  /*86a0*/  @!P0 BRA `(.L_x_173) ;  /* 0xfffffffc00f08947 */ /* 0x002fea000383ffff */
[----:B------:R-:W-:Y:S05]  /*86b0*/  BRA `(.L_x_184) ;  /* 0xfffffffc00207947 */ /* 0x000fea000383ffff */
.L_x_174:
[----:B0-----:R0:W1:Y:S02]  /*86c0*/  SYNCS.PHASECHK.TRANS64.TRYWAIT P0, [R7+URZ], R4 ;  /* 0x00000004070075a7 */ /* 0x001064000800017f */
[----:B-1----:R-:W-:Y:S05]  /*86d0*/  @!P0 NANOSLEEP.SYNCS 0x989680 ;  /* 0x009896800000895d */ /* 0x002fea0003900000 */
[----:B------:R-:W1:Y:S02]  /*86e0*/  @!P0 SYNCS.PHASECHK.TRANS64 P0, [R7+URZ], R4 ;  /* 0x00000004070085a7 */ /* 0x000e64000800007f */
[----:B-1----:R-:W-:Y:S05]  /*86f0*/  @!P0 BRA `(.L_x_174) ;  /* 0xfffffffc00f08947 */ /* 0x002fea000383ffff */
[----:B------:R-:W-:Y:S05]  /*8700*/  BRA `(.L_x_185) ;  /* 0xfffffffc00307947 */ /* 0x000fea000383ffff */
.L_x_175:
[----:B0-----:R0:W1:Y:S02]  /*8710*/  SYNCS.PHASECHK.TRANS64.TRYWAIT P0, [R6+URZ], R5 ;  /* 0x00000005060075a7 */ /* 0x001064000800017f */
[----:B-1----:R-:W-:Y:S05]  /*8720*/  @!P0 NANOSLEEP.SYNCS 0x989680 ;  /* 0x009896800000895d */ /* 0x002fea0003900000 */
[----:B------:R-:W1:Y:S02]  /*8730*/  @!P0 SYNCS.PHASECHK.TRANS64 P0, [R6+URZ], R5 ;  /* 0x00000005060085a7 */ /* 0x000e64000800007f */
[----:B-1----:R-:W-:Y:S05]  /*8740*/  @!P0 BRA `(.L_x_175) ;  /* 0xfffffffc00f08947 */ /* 0x002fea000383ffff */
[----:B------:R-:W-:Y:S05]  /*8750*/  BRA `(.L_x_186) ;  /* 0xfffffffc00387947 */ /* 0x000fea000383ffff */
.L_x_187:
[----:B------:R-:W-:-:S00]  /*8760*/  BRA `(.L_x_187) ;  /* 0xfffffffc00fc7947 */ /* 0x000fc0000383ffff */
[----:B------:R-:W-:-:S00]  /*8770*/  NOP ;  /* 0x0000000000007918 */ /* 0x000fc00000000000 */
        /* <DEDUP_REMOVED lines=8> */
.L_x_188:


//--------------------- .nv.shared._ZN7cutlass13device_kernelINS_4gemm6kernel13GemmUniversalIN4cute5tupleIJiiiiEEENS1_10collective13CollectiveMmaINS1_40MainloopSm90TmaGmmaWarpSpecializedSparseILi4ENS5_IJNS4_1CILi2EEENSA_ILi1EEESC_EEENS1_35KernelTmaWarpSpecializedCooperativeEEENS5_IJNSA_ILi256EEENSA_ILi64EEENSA_ILi128EEEEEENS_10bfloat16_tENS5_IJNS4_6LayoutINS5_IJiNS5_IJSB_iEEEiEEENS5_IJlNS5_IJSC_SB_EEElEEEEENSL_INS5_IJNS5_IJNS5_IJNSA_ILi8EEESB_NSA_ILi4EEEEEEiEEENS5_IJNS5_IJNSA_ILi16EEESB_SS_EEEiEEEiEEENS5_IJNS5_IJNS5_IJSI_SV_NSA_ILi2048EEEEEENSA_ILi8192EEEEEENS5_IJNS5_IJSC_NSA_ILi1024EEENSA_ILi32EEEEEElEEElEEEEEEEESK_NS5_IJlSC_lEEENS4_8TiledMMAINS4_8MMA_AtomIJNS4_4SM904GMMA6SPARSE28GMMA_64x64x32_F32BF16BF16_SSILNS1E_5MajorE0ELS1H_0ELNS1E_7ScaleInE1ELS1I_1ELNS1E_9SparseSelE0EEEEEENSL_ISD_NS5_IJSC_NSA_ILi0EEES1M_EEEEENS5_IJNS4_10UnderscoreES1P_S1P_EEEEENS4_13SM90_TMA_LOADENS4_14ComposedLayoutINS4_7SwizzleILi3ELi4ELi3EEENS4_25smem_sparse_ptr_flag_bitsILi2ELi16EEENSL_INS5_IJNS5_IJSC_SR_EEENS5_IJSB_SH_EEEEEENS5_IJNS5_IJS1M_SI_EEESO_EEEEEEEvNS4_8identityENS4_23SM90_TMA_LOAD_MULTICASTENS1T_IS1V_NS4_18smem_ptr_flag_bitsILi16EEENSL_INS5_IJSR_SH_EEENS5_IJSH_SC_EEEEEEEvS25_EENS_8epilogue10collective6detail29Sm90TmaWarpSpecializedAdapterINS2F_15DefaultEpilogueIfNS5_IJSC_llEEES2J_NS2E_6thread17LinearCombinationIfLi1EffLNS2K_9ScaleType4KindE0ELNS_15FloatRoundStyleE2EfEENS1_15EpilogueDefaultEEEEEvvEEEEvNT_6ParamsE --------------------------
	.section	.nv.shared._ZN7cutlass13device_kernelINS_4gemm6kernel13GemmUniversalIN4cute5tupleIJiiiiEEENS1_10collective13CollectiveMmaINS1_40MainloopSm90TmaGmmaWarpSpecializedSparseILi4ENS5_IJNS4_1CILi2EEENSA_ILi1EEESC_EEENS1_35KernelTmaWarpSpecializedCooperativeEEENS5_IJNSA_ILi256EEENSA_ILi64EEENSA_ILi128EEEEEENS_10bfloat16_tENS5_IJNS4_6LayoutINS5_IJiNS5_IJSB_iEEEiEEENS5_IJlNS5_IJSC_SB_EEElEEEEENSL_INS5_IJNS5_IJNS5_IJNSA_ILi8EEESB_NSA_ILi4EEEEEEiEEENS5_IJNS5_IJNSA_ILi16EEESB_SS_EEEiEEEiEEENS5_IJNS5_IJNS5_IJSI_SV_NSA_ILi2048EEEEEENSA_ILi8192EEEEEENS5_IJNS5_IJSC_NSA_ILi1024EEENSA_ILi32EEEEEElEEElEEEEEEEESK_NS5_IJlSC_lEEENS4_8TiledMMAINS4_8MMA_AtomIJNS4_4SM904GMMA6SPARSE28GMMA_64x64x32_F32BF16BF16_SSILNS1E_5MajorE0ELS1H_0ELNS1E_7ScaleInE1ELS1I_1ELNS1E_9SparseSelE0EEEEEENSL_ISD_NS5_IJSC_NSA_ILi0EEES1M_EEEEENS5_IJNS4_10UnderscoreES1P_S1P_EEEEENS4_13SM90_TMA_LOADENS4_14ComposedLayoutINS4_7SwizzleILi3ELi4ELi3EEENS4_25smem_sparse_ptr_flag_bitsILi2ELi16EEENSL_INS5_IJNS5_IJSC_SR_EEENS5_IJSB_SH_EEEEEENS5_IJNS5_IJS1M_SI_EEESO_EEEEEEEvNS4_8identityENS4_23SM90_TMA_LOAD_MULTICASTENS1T_IS1V_NS4_18smem_ptr_flag_bitsILi16EEENSL_INS5_IJSR_SH_EEENS5_IJSH_SC_EEEEEEEvS25_EENS_8epilogue10collective6detail29Sm90TmaWarpSpecializedAdapterINS2F_15DefaultEpilogueIfNS5_IJSC_llEEES2J_NS2E_6thread17LinearCombinationIfLi1EffLNS2K_9ScaleType4KindE0ELNS_15FloatRoundStyleE2EfEENS1_15EpilogueDefaultEEEEEvvEEEEvNT_6ParamsE,"aw",@nobits
	.sectionflags	@""
	.align	16
	.zero		1024


//--------------------- .nv.shared.reserved.0     --------------------------
	.section	.nv.shared.reserved.0,"aw",@nobits
	.weak		__nv_reservedSMEM_offset_0_alias
	.size		__nv_reservedSMEM_offset_0_alias, 0, 0
	.other		__nv_reservedSMEM_offset_0_alias,@"STO_CUDA_RESERVED_SHARED STV_DEFAULT"
__nv_reservedSMEM_offset_0_alias:
	.zero		0


//--------------------- .nv.global                --------------------------
	.section	.nv.global,"aw",@nobits
.nv.global:
	.type		_ZN39_INTERNAL_dbde32f0_4_k_cu_13582398_39124cute1_E,@object
	.size		_ZN39_INTERNAL_dbde32f0_4_k_cu_13582398_39124cute1_E,(_ZN39_INTERNAL_dbde32f0_4_k_cu_13582398_39124cuda3std3__45__cpo6cbeginE - _ZN39_INTERNAL_dbde32f0_4_k_cu_13582398_39124cute1_E)
_ZN39_INTERNAL_dbde32f0_4_k_cu_13582398_39124cute1_E:
	.zero		1
	.type		_ZN39_INTERNAL_dbde32f0_4_k_cu_13582398_39124cuda3std3__45__cpo6cbeginE,@object
	.size		_ZN39_INTERNAL_dbde32f0_4_k_cu_13582398_39124cuda3std3__45__cpo6cbeginE,(_ZN39_INTERNAL_dbde32f0_4_k_cu_13582398_39124cuda3std3__48in_placeE - _ZN39_INTERNAL_dbde32f0_4_k_cu_13582398_39124cuda3std3__45__cpo6cbeginE)
_ZN39_INTERNAL_dbde32f0_4_k_cu_13582398_39124cuda3std3__45__cpo6cbeginE:
	.zero		1
	.type		_ZN39_INTERNAL_dbde32f0_4_k_cu_13582398_39124cuda3std3__48in_placeE,@object
	.size		_ZN39_INTERNAL_dbde32f0_4_k_cu_13582398_39124cuda3std3__48in_placeE,(_ZN39_INTERNAL_dbde32f0_4_k_cu_13582398_39124cuda3std6ranges3__45__cpo9iter_moveE - _ZN39_INTERNAL_dbde32f0_4_k_cu_13582398_39124cuda3std3__48in_placeE)
_ZN39_INTERNAL_dbde32f0_4_k_cu_13582398_39124cuda3std3__48in_placeE:
	.zero		1
	.type		_ZN39_INTERNAL_dbde32f0_4_k_cu_13582398_39124cuda3std6ranges3__45__cpo9iter_moveE,@object
	.size		_ZN39_INTERNAL_dbde32f0_4_k_cu_13582398_39124cuda3std6ranges3__45__cpo9iter_moveE,(_ZN39_INTERNAL_dbde32f0_4_k_cu_13582398_39124cuda3std3__45__cpo5beginE - _ZN39_INTERNAL_dbde32f0_4_k_cu_13582398_39124cuda3std6ranges3__45__cpo9iter_moveE)
_ZN39_INTERNAL_dbde32f0_4_k_cu_13582398_39124cuda3std6ranges3__45__cpo9iter_moveE:
	.zero		1
	.type		_ZN39_INTERNAL_dbde32f0_4_k_cu_13582398_39124cuda3std3__45__cpo5beginE,@object
	.size		_ZN39_INTERNAL_dbde32f0_4_k_cu_13582398_39124cuda3std3__45__cpo5beginE,(_ZN39_INTERNAL_dbde32f0_4_k_cu_13582398_39124cuda3std3__441_GLOBAL__N__dbde32f0_4_k_cu_13582398_39126ignoreE - _ZN39_INTERNAL_dbde32f0_4_k_cu_13582398_39124cuda3std3__45__cpo5beginE)
_ZN39_INTERNAL_dbde32f0_4_k_cu_13582398_39124cuda3std3__45__cpo5beginE:
	.zero		1
	.type		_ZN39_INTERNAL_dbde32f0_4_k_cu_13582398_39124cuda3std3__441_GLOBAL__N__dbde32f0_4_k_cu_13582398_39126ignoreE,@object
	.size		_ZN39_INTERNAL_dbde32f0_4_k_cu_13582398_39124cuda3std3__441_GLOBAL__N__dbde32f0_4_k_cu_13582398_39126ignoreE,(_ZN39_INTERNAL_dbde32f0_4_k_cu_13582398_39124cute7productE - _ZN39_INTERNAL_dbde32f0_4_k_cu_13582398_39124cuda3std3__441_GLOBAL__N__dbde32f0_4_k_cu_13582398_39126ignoreE)
_ZN39_INTERNAL_dbde32f0_4_k_cu_13582398_39124cuda3std3__441_GLOBAL__N__dbde32f0_4_k_cu_13582398_39126ignoreE:
	.zero		1
	.type		_ZN39_INTERNAL_dbde32f0_4_k_cu_13582398_39124cute7productE,@object
	.size		_ZN39_INTERNAL_dbde32f0_4_k_cu_13582398_39124cute7productE,(_ZN39_INTERNAL_dbde32f0_4_k_cu_13582398_39124cuda3std3__45__cpo3endE - _ZN39_INTERNAL_dbde32f0_4_k_cu_13582398_39124cute7productE)
_ZN39_INTERNAL_dbde32f0_4_k_cu_13582398_39124cute7productE:
	.zero		1
	.type		_ZN39_INTERNAL_dbde32f0_4_k_cu_13582398_39124cuda3std3__45__cpo3endE,@object
	.size		_ZN39_INTERNAL_dbde32f0_4_k_cu_13582398_39124cuda3std3__45__cpo3endE,(_ZN39_INTERNAL_dbde32f0_4_k_cu_13582398_39124cuda3std3__419piecewise_constructE - _ZN39_INTERNAL_dbde32f0_4_k_cu_13582398_39124cuda3std3__45__cpo3endE)
_ZN39_INTERNAL_dbde32f0_4_k_cu_13582398_39124cuda3std3__45__cpo3endE:
	.zero		1
	.type		_ZN39_INTERNAL_dbde32f0_4_k_cu_13582398_39124cuda3std3__419piecewise_constructE,@object
	.size		_ZN39_INTERNAL_dbde32f0_4_k_cu_13582398_39124cuda3std3__419piecewise_constructE,(_ZN39_INTERNAL_dbde32f0_4_k_cu_13582398_39124cuda3std3__45__cpo4cendE - _ZN39_INTERNAL_dbde32f0_4_k_cu_13582398_39124cuda3std3__419piecewise_constructE)
_ZN39_INTERNAL_dbde32f0_4_k_cu_13582398_39124cuda3std3__419piecewise_constructE:
	.zero		1
	.type		_ZN39_INTERNAL_dbde32f0_4_k_cu_13582398_39124cuda3std3__45__cpo4cendE,@object
	.size		_ZN39_INTERNAL_dbde32f0_4_k_cu_13582398_39124cuda3std3__45__cpo4cendE,(_ZN39_INTERNAL_dbde32f0_4_k_cu_13582398_39124cuda3std6ranges3__45__cpo4swapE - _ZN39_INTERNAL_dbde32f0_4_k_cu_13582398_39124cuda3std3__45__cpo4cendE)
_ZN39_INTERNAL_dbde32f0_4_k_cu_13582398_39124cuda3std3__45__cpo4cendE:
	.zero		1
	.type		_ZN39_INTERNAL_dbde32f0_4_k_cu_13582398_39124cuda3std6ranges3__45__cpo4swapE,@object
	.size		_ZN39_INTERNAL_dbde32f0_4_k_cu_13582398_39124cuda3std6ranges3__45__cpo4swapE,(.L_7 - _ZN39_INTERNAL_dbde32f0_4_k_cu_13582398_39124cuda3std6ranges3__45__cpo4swapE)
_ZN39_INTERNAL_dbde32f0_4_k_cu_13582398_39124cuda3std6ranges3__45__cpo4swapE:
	.zero		1
.L_7:


//--------------------- .nv.constant0._ZN7cutlass13device_kernelINS_4gemm6kernel13GemmUniversalIN4cute5tupleIJiiiiEEENS1_10collective13CollectiveMmaINS1_40MainloopSm90TmaGmmaWarpSpecializedSparseILi4ENS5_IJNS4_1CILi2EEENSA_ILi1EEESC_EEENS1_35KernelTmaWarpSpecializedCooperativeEEENS5_IJNSA_ILi256EEENSA_ILi64EEENSA_ILi128EEEEEENS_10bfloat16_tENS5_IJNS4_6LayoutINS5_IJiNS5_IJSB_iEEEiEEENS5_IJlNS5_IJSC_SB_EEElEEEEENSL_INS5_IJNS5_IJNS5_IJNSA_ILi8EEESB_NSA_ILi4EEEEEEiEEENS5_IJNS5_IJNSA_ILi16EEESB_SS_EEEiEEEiEEENS5_IJNS5_IJNS5_IJSI_SV_NSA_ILi2048EEEEEENSA_ILi8192EEEEEENS5_IJNS5_IJSC_NSA_ILi1024EEENSA_ILi32EEEEEElEEElEEEEEEEESK_NS5_IJlSC_lEEENS4_8TiledMMAINS4_8MMA_AtomIJNS4_4SM904GMMA6SPARSE28GMMA_64x64x32_F32BF16BF16_SSILNS1E_5MajorE0ELS1H_0ELNS1E_7ScaleInE1ELS1I_1ELNS1E_9SparseSelE0EEEEEENSL_ISD_NS5_IJSC_NSA_ILi0EEES1M_EEEEENS5_IJNS4_10UnderscoreES1P_S1P_EEEEENS4_13SM90_TMA_LOADENS4_14ComposedLayoutINS4_7SwizzleILi3ELi4ELi3EEENS4_25smem_sparse_ptr_flag_bitsILi2ELi16EEENSL_INS5_IJNS5_IJSC_SR_EEENS5_IJSB_SH_EEEEEENS5_IJNS5_IJS1M_SI_EEESO_EEEEEEEvNS4_8identityENS4_23SM90_TMA_LOAD_MULTICASTENS1T_IS1V_NS4_18smem_ptr_flag_bitsILi16EEENSL_INS5_IJSR_SH_EEENS5_IJSH_SC_EEEEEEEvS25_EENS_8epilogue10collective6detail29Sm90TmaWarpSpecializedAdapterINS2F_15DefaultEpilogueIfNS5_IJSC_llEEES2J_NS2E_6thread17LinearCombinationIfLi1EffLNS2K_9ScaleType4KindE0ELNS_15FloatRoundStyleE2EfEENS1_15EpilogueDefaultEEEEEvvEEEEvNT_6ParamsE --------------------------
	.section	.nv.constant0._ZN7cutlass13device_kernelINS_4gemm6kernel13GemmUniversalIN4cute5tupleIJiiiiEEENS1_10collective13CollectiveMmaINS1_40MainloopSm90TmaGmmaWarpSpecializedSparseILi4ENS5_IJNS4_1CILi2EEENSA_ILi1EEESC_EEENS1_35KernelTmaWarpSpecializedCooperativeEEENS5_IJNSA_ILi256EEENSA_ILi64EEENSA_ILi128EEEEEENS_10bfloat16_tENS5_IJNS4_6LayoutINS5_IJiNS5_IJSB_iEEEiEEENS5_IJlNS5_IJSC_SB_EEElEEEEENSL_INS5_IJNS5_IJNS5_IJNSA_ILi8EEESB_NSA_ILi4EEEEEEiEEENS5_IJNS5_IJNSA_ILi16EEESB_SS_EEEiEEEiEEENS5_IJNS5_IJNS5_IJSI_SV_NSA_ILi2048EEEEEENSA_ILi8192EEEEEENS5_IJNS5_IJSC_NSA_ILi1024EEENSA_ILi32EEEEEElEEElEEEEEEEESK_NS5_IJlSC_lEEENS4_8TiledMMAINS4_8MMA_AtomIJNS4_4SM904GMMA6SPARSE28GMMA_64x64x32_F32BF16BF16_SSILNS1E_5MajorE0ELS1H_0ELNS1E_7ScaleInE1ELS1I_1ELNS1E_9SparseSelE0EEEEEENSL_ISD_NS5_IJSC_NSA_ILi0EEES1M_EEEEENS5_IJNS4_10UnderscoreES1P_S1P_EEEEENS4_13SM90_TMA_LOADENS4_14ComposedLayoutINS4_7SwizzleILi3ELi4ELi3EEENS4_25smem_sparse_ptr_flag_bitsILi2ELi16EEENSL_INS5_IJNS5_IJSC_SR_EEENS5_IJSB_SH_EEEEEENS5_IJNS5_IJS1M_SI_EEESO_EEEEEEEvNS4_8identityENS4_23SM90_TMA_LOAD_MULTICASTENS1T_IS1V_NS4_18smem_ptr_flag_bitsILi16EEENSL_INS5_IJSR_SH_EEENS5_IJSH_SC_EEEEEEEvS25_EENS_8epilogue10collective6detail29Sm90TmaWarpSpecializedAdapterINS2F_15DefaultEpilogueIfNS5_IJSC_llEEES2J_NS2E_6thread17LinearCombinationIfLi1EffLNS2K_9ScaleType4KindE0ELNS_15FloatRoundStyleE2EfEENS1_15EpilogueDefaultEEEEEvvEEEEvNT_6ParamsE,"a",@progbits
	.sectionflags	@""
	.align	4
.nv.constant0._ZN7cutlass13device_kernelINS_4gemm6kernel13GemmUniversalIN4cute5tupleIJiiiiEEENS1_10collective13CollectiveMmaINS1_40MainloopSm90TmaGmmaWarpSpecializedSparseILi4ENS5_IJNS4_1CILi2EEENSA_ILi1EEESC_EEENS1_35KernelTmaWarpSpecializedCooperativeEEENS5_IJNSA_ILi256EEENSA_ILi64EEENSA_ILi128EEEEEENS_10bfloat16_tENS5_IJNS4_6LayoutINS5_IJiNS5_IJSB_iEEEiEEENS5_IJlNS5_IJSC_SB_EEElEEEEENSL_INS5_IJNS5_IJNS5_IJNSA_ILi8EEESB_NSA_ILi4EEEEEEiEEENS5_IJNS5_IJNSA_ILi16EEESB_SS_EEEiEEEiEEENS5_IJNS5_IJNS5_IJSI_SV_NSA_ILi2048EEEEEENSA_ILi8192EEEEEENS5_IJNS5_IJSC_NSA_ILi1024EEENSA_ILi32EEEEEElEEElEEEEEEEESK_NS5_IJlSC_lEEENS4_8TiledMMAINS4_8MMA_AtomIJNS4_4SM904GMMA6SPARSE28GMMA_64x64x32_F32BF16BF16_SSILNS1E_5MajorE0ELS1H_0ELNS1E_7ScaleInE1ELS1I_1ELNS1E_9SparseSelE0EEEEEENSL_ISD_NS5_IJSC_NSA_ILi0EEES1M_EEEEENS5_IJNS4_10UnderscoreES1P_S1P_EEEEENS4_13SM90_TMA_LOADENS4_14ComposedLayoutINS4_7SwizzleILi3ELi4ELi3EEENS4_25smem_sparse_ptr_flag_bitsILi2ELi16EEENSL_INS5_IJNS5_IJSC_SR_EEENS5_IJSB_SH_EEEEEENS5_IJNS5_IJS1M_SI_EEESO_EEEEEEEvNS4_8identityENS4_23SM90_TMA_LOAD_MULTICASTENS1T_IS1V_NS4_18smem_ptr_flag_bitsILi16EEENSL_INS5_IJSR_SH_EEENS5_IJSH_SC_EEEEEEEvS25_EENS_8epilogue10collective6detail29Sm90TmaWarpSpecializedAdapterINS2F_15DefaultEpilogueIfNS5_IJSC_llEEES2J_NS2E_6thread17LinearCombinationIfLi1EffLNS2K_9ScaleType4KindE0ELNS_15FloatRoundStyleE2EfEENS1_15EpilogueDefaultEEEEEvvEEEEvNT_6ParamsE:
	.zero		1920


//--------------------- SYMBOLS --------------------------

	.type		.nv.reservedSmem.offset0,@object
	.size		.nv.reservedSmem.offset0,0x4
